//
// Generated by NVIDIA NVVM Compiler
//
// Compiler Build ID: CL-36424714
// Cuda compilation tools, release 13.0, V13.0.88
// Based on NVVM 20.0.0
//

.version 9.0
.target sm_100
.address_size 64

	// .globl	_Z15quantize_kernelPaPKfi
// _ZZ28fused_dequant_perturb_kernelPfPKiPKaiiijE14warp_sums_plus has been demoted
// _ZZ28fused_dequant_perturb_kernelPfPKiPKaiiijE15warp_sums_minus has been demoted
// _ZZ28fused_dequant_perturb_kernelPfPKiPKaiiijE9s_xB_plus has been demoted
// _ZZ28fused_dequant_perturb_kernelPfPKiPKaiiijE10s_xB_minus has been demoted
// _ZZ30fused_i32_perturb_to_i8_kernelPaPKiPKaiiijiE14warp_sums_plus has been demoted
// _ZZ30fused_i32_perturb_to_i8_kernelPaPKiPKaiiijiE15warp_sums_minus has been demoted
// _ZZ30fused_i32_perturb_to_i8_kernelPaPKiPKaiiijiE9s_xB_plus has been demoted
// _ZZ30fused_i32_perturb_to_i8_kernelPaPKiPKaiiijiE10s_xB_minus has been demoted
.global .align 1 .b8 _ZN34_INTERNAL_9bde48c6_4_k_cu_3f38c0174cuda3std3__436_GLOBAL__N__9bde48c6_4_k_cu_3f38c0176ignoreE[1];
.global .align 1 .b8 _ZN34_INTERNAL_9bde48c6_4_k_cu_3f38c0174cuda3std3__45__cpo5beginE[1];
.global .align 1 .b8 _ZN34_INTERNAL_9bde48c6_4_k_cu_3f38c0174cuda3std3__45__cpo3endE[1];
.global .align 1 .b8 _ZN34_INTERNAL_9bde48c6_4_k_cu_3f38c0174cuda3std3__45__cpo6cbeginE[1];
.global .align 1 .b8 _ZN34_INTERNAL_9bde48c6_4_k_cu_3f38c0174cuda3std3__45__cpo4cendE[1];
.global .align 1 .b8 _ZN34_INTERNAL_9bde48c6_4_k_cu_3f38c0174cuda3std3__419piecewise_constructE[1];
.global .align 1 .b8 _ZN34_INTERNAL_9bde48c6_4_k_cu_3f38c0174cuda3std3__48in_placeE[1];
.global .align 1 .b8 _ZN34_INTERNAL_9bde48c6_4_k_cu_3f38c0174cuda3std6ranges3__45__cpo4swapE[1];
.global .align 1 .b8 _ZN34_INTERNAL_9bde48c6_4_k_cu_3f38c0174cuda3std6ranges3__45__cpo9iter_moveE[1];
.global .align 1 .b8 _ZN34_INTERNAL_9bde48c6_4_k_cu_3f38c0174cuda3std6ranges3__45__cpo7advanceE[1];

.visible .entry _Z15quantize_kernelPaPKfi(
	.param .u64 .ptr .align 1 _Z15quantize_kernelPaPKfi_param_0,
	.param .u64 .ptr .align 1 _Z15quantize_kernelPaPKfi_param_1,
	.param .u32 _Z15quantize_kernelPaPKfi_param_2
)
.maxntid 256
.minnctapersm 4
{
	.reg .pred 	%p<2>;
	.reg .b32 	%r<7>;
	.reg .b32 	%f<4>;
	.reg .b64 	%rd<9>;

	ld.param.u64 	%rd1, [_Z15quantize_kernelPaPKfi_param_0];
	ld.param.u64 	%rd2, [_Z15quantize_kernelPaPKfi_param_1];
	ld.param.u32 	%r2, [_Z15quantize_kernelPaPKfi_param_2];
	mov.u32 	%r3, %ctaid.x;
	mov.u32 	%r4, %ntid.x;
	mov.u32 	%r5, %tid.x;
	mad.lo.s32 	%r1, %r3, %r4, %r5;
	setp.ge.s32 	%p1, %r1, %r2;
	@%p1 bra 	$L__BB0_2;
	cvta.to.global.u64 	%rd3, %rd2;
	cvta.to.global.u64 	%rd4, %rd1;
	cvt.s64.s32 	%rd5, %r1;
	mul.wide.s32 	%rd6, %r1, 4;
	add.s64 	%rd7, %rd3, %rd6;
	ld.global.nc.f32 	%f1, [%rd7];
	max.f32 	%f2, %f1, 0fC2FE0000;
	min.f32 	%f3, %f2, 0f42FE0000;
	cvt.rni.s32.f32 	%r6, %f3;
	add.s64 	%rd8, %rd4, %rd5;
	st.global.u8 	[%rd8], %r6;
$L__BB0_2:
	ret;

}
	// .globl	_Z28fused_dequant_perturb_kernelPfPKiPKaiiij
.visible .entry _Z28fused_dequant_perturb_kernelPfPKiPKaiiij(
	.param .u64 .ptr .align 1 _Z28fused_dequant_perturb_kernelPfPKiPKaiiij_param_0,
	.param .u64 .ptr .align 1 _Z28fused_dequant_perturb_kernelPfPKiPKaiiij_param_1,
	.param .u64 .ptr .align 1 _Z28fused_dequant_perturb_kernelPfPKiPKaiiij_param_2,
	.param .u32 _Z28fused_dequant_perturb_kernelPfPKiPKaiiij_param_3,
	.param .u32 _Z28fused_dequant_perturb_kernelPfPKiPKaiiij_param_4,
	.param .u32 _Z28fused_dequant_perturb_kernelPfPKiPKaiiij_param_5,
	.param .u32 _Z28fused_dequant_perturb_kernelPfPKiPKaiiij_param_6
)
.maxntid 256
.minnctapersm 2
{
	.reg .pred 	%p<19>;
	.reg .b16 	%rs<7>;
	.reg .b32 	%r<83>;
	.reg .b32 	%f<79>;
	.reg .b64 	%rd<25>;
	// demoted variable
	.shared .align 4 .b8 _ZZ28fused_dequant_perturb_kernelPfPKiPKaiiijE14warp_sums_plus[32];
	// demoted variable
	.shared .align 4 .b8 _ZZ28fused_dequant_perturb_kernelPfPKiPKaiiijE15warp_sums_minus[32];
	// demoted variable
	.shared .align 4 .f32 _ZZ28fused_dequant_perturb_kernelPfPKiPKaiiijE9s_xB_plus;
	// demoted variable
	.shared .align 4 .f32 _ZZ28fused_dequant_perturb_kernelPfPKiPKaiiijE10s_xB_minus;
	ld.param.u64 	%rd8, [_Z28fused_dequant_perturb_kernelPfPKiPKaiiij_param_0];
	ld.param.u64 	%rd9, [_Z28fused_dequant_perturb_kernelPfPKiPKaiiij_param_1];
	ld.param.u64 	%rd10, [_Z28fused_dequant_perturb_kernelPfPKiPKaiiij_param_2];
	ld.param.u32 	%r11, [_Z28fused_dequant_perturb_kernelPfPKiPKaiiij_param_3];
	ld.param.u32 	%r12, [_Z28fused_dequant_perturb_kernelPfPKiPKaiiij_param_4];
	ld.param.u32 	%r13, [_Z28fused_dequant_perturb_kernelPfPKiPKaiiij_param_6];
	mov.u32 	%r14, %ctaid.x;
	mov.u32 	%r82, %tid.x;
	shl.b32 	%r2, %r14, 1;
	add.s32 	%r3, %r13, %r14;
	setp.ge.s32 	%p1, %r82, %r12;
	mov.f32 	%f77, 0f00000000;
	mov.f32 	%f78, %f77;
	@%p1 bra 	$L__BB1_3;
	cvta.to.global.u64 	%rd1, %rd10;
	mul.lo.s32 	%r15, %r12, %r2;
	mov.u32 	%r4, %ntid.x;
	add.s32 	%r16, %r15, %r12;
	cvt.s64.s32 	%rd2, %r16;
	cvt.s64.s32 	%rd3, %r15;
	mov.f32 	%f78, 0f00000000;
	mov.u32 	%r81, %r82;
	mov.f32 	%f77, %f78;
$L__BB1_2:
	add.s32 	%r17, %r81, %r11;
	mad.lo.s32 	%r18, %r17, -1640531527, %r3;
	shr.u32 	%r19, %r18, 16;
	xor.b32  	%r20, %r19, %r18;
	mul.lo.s32 	%r21, %r20, -2048144789;
	shr.u32 	%r22, %r21, 13;
	xor.b32  	%r23, %r22, %r21;
	mul.lo.s32 	%r24, %r23, -1028477387;
	shr.u32 	%r25, %r24, 16;
	xor.b32  	%r26, %r25, %r24;
	and.b32  	%r27, %r26, 1;
	setp.eq.b32 	%p2, %r27, 1;
	shr.u32 	%r28, %r26, 1;
	and.b32  	%r29, %r28, 31;
	neg.s32 	%r30, %r29;
	selp.b32 	%r31, %r29, %r30, %p2;
	cvt.u16.u32 	%rs1, %r31;
	cvt.rn.f32.s16 	%f13, %rs1;
	cvt.s64.s32 	%rd11, %r81;
	add.s64 	%rd12, %rd11, %rd3;
	add.s64 	%rd13, %rd1, %rd12;
	ld.global.nc.u8 	%rs2, [%rd13];
	cvt.s16.s8 	%rs3, %rs2;
	cvt.rn.f32.s16 	%f14, %rs3;
	fma.rn.f32 	%f77, %f13, %f14, %f77;
	add.s64 	%rd14, %rd11, %rd2;
	add.s64 	%rd15, %rd1, %rd14;
	ld.global.nc.u8 	%rs4, [%rd15];
	cvt.s16.s8 	%rs5, %rs4;
	cvt.rn.f32.s16 	%f15, %rs5;
	fma.rn.f32 	%f78, %f13, %f15, %f78;
	add.s32 	%r81, %r81, %r4;
	setp.lt.s32 	%p3, %r81, %r12;
	@%p3 bra 	$L__BB1_2;
$L__BB1_3:
	mov.b32 	%r32, %f77;
	shfl.sync.bfly.b32	%r33|%p4, %r32, 16, 31, -1;
	mov.b32 	%f16, %r33;
	add.f32 	%f17, %f77, %f16;
	mov.b32 	%r34, %f17;
	shfl.sync.bfly.b32	%r35|%p5, %r34, 8, 31, -1;
	mov.b32 	%f18, %r35;
	add.f32 	%f19, %f17, %f18;
	mov.b32 	%r36, %f19;
	shfl.sync.bfly.b32	%r37|%p6, %r36, 4, 31, -1;
	mov.b32 	%f20, %r37;
	add.f32 	%f21, %f19, %f20;
	mov.b32 	%r38, %f21;
	shfl.sync.bfly.b32	%r39|%p7, %r38, 2, 31, -1;
	mov.b32 	%f22, %r39;
	add.f32 	%f23, %f21, %f22;
	mov.b32 	%r40, %f23;
	shfl.sync.bfly.b32	%r41|%p8, %r40, 1, 31, -1;
	mov.b32 	%f24, %r41;
	add.f32 	%f7, %f23, %f24;
	mov.b32 	%r42, %f78;
	shfl.sync.bfly.b32	%r43|%p9, %r42, 16, 31, -1;
	mov.b32 	%f25, %r43;
	add.f32 	%f26, %f78, %f25;
	mov.b32 	%r44, %f26;
	shfl.sync.bfly.b32	%r45|%p10, %r44, 8, 31, -1;
	mov.b32 	%f27, %r45;
	add.f32 	%f28, %f26, %f27;
	mov.b32 	%r46, %f28;
	shfl.sync.bfly.b32	%r47|%p11, %r46, 4, 31, -1;
	mov.b32 	%f29, %r47;
	add.f32 	%f30, %f28, %f29;
	mov.b32 	%r48, %f30;
	shfl.sync.bfly.b32	%r49|%p12, %r48, 2, 31, -1;
	mov.b32 	%f31, %r49;
	add.f32 	%f32, %f30, %f31;
	mov.b32 	%r50, %f32;
	shfl.sync.bfly.b32	%r51|%p13, %r50, 1, 31, -1;
	mov.b32 	%f33, %r51;
	add.f32 	%f8, %f32, %f33;
	mov.u32 	%r52, %tid.y;
	mov.u32 	%r53, %tid.z;
	mov.u32 	%r7, %ntid.x;
	mov.u32 	%r54, %ntid.y;
	mad.lo.s32 	%r55, %r53, %r54, %r52;
	mad.lo.s32 	%r56, %r55, %r7, %r82;
	and.b32  	%r57, %r56, 31;
	setp.ne.s32 	%p14, %r57, 0;
	@%p14 bra 	$L__BB1_5;
	shr.u32 	%r58, %r82, 3;
	and.b32  	%r59, %r58, 124;
	mov.u32 	%r60, _ZZ28fused_dequant_perturb_kernelPfPKiPKaiiijE14warp_sums_plus;
	add.s32 	%r61, %r60, %r59;
	st.shared.f32 	[%r61], %f7;
	mov.u32 	%r62, _ZZ28fused_dequant_perturb_kernelPfPKiPKaiiijE15warp_sums_minus;
	add.s32 	%r63, %r62, %r59;
	st.shared.f32 	[%r63], %f8;
$L__BB1_5:
	barrier.sync 	0;
	setp.ne.s32 	%p15, %r82, 0;
	@%p15 bra 	$L__BB1_7;
	ld.shared.f32 	%f34, [_ZZ28fused_dequant_perturb_kernelPfPKiPKaiiijE14warp_sums_plus];
	add.f32 	%f35, %f34, 0f00000000;
	ld.shared.f32 	%f36, [_ZZ28fused_dequant_perturb_kernelPfPKiPKaiiijE15warp_sums_minus];
	add.f32 	%f37, %f36, 0f00000000;
	ld.shared.f32 	%f38, [_ZZ28fused_dequant_perturb_kernelPfPKiPKaiiijE14warp_sums_plus+4];
	add.f32 	%f39, %f35, %f38;
	ld.shared.f32 	%f40, [_ZZ28fused_dequant_perturb_kernelPfPKiPKaiiijE15warp_sums_minus+4];
	add.f32 	%f41, %f37, %f40;
	ld.shared.f32 	%f42, [_ZZ28fused_dequant_perturb_kernelPfPKiPKaiiijE14warp_sums_plus+8];
	add.f32 	%f43, %f39, %f42;
	ld.shared.f32 	%f44, [_ZZ28fused_dequant_perturb_kernelPfPKiPKaiiijE15warp_sums_minus+8];
	add.f32 	%f45, %f41, %f44;
	ld.shared.f32 	%f46, [_ZZ28fused_dequant_perturb_kernelPfPKiPKaiiijE14warp_sums_plus+12];
	add.f32 	%f47, %f43, %f46;
	ld.shared.f32 	%f48, [_ZZ28fused_dequant_perturb_kernelPfPKiPKaiiijE15warp_sums_minus+12];
	add.f32 	%f49, %f45, %f48;
	ld.shared.f32 	%f50, [_ZZ28fused_dequant_perturb_kernelPfPKiPKaiiijE14warp_sums_plus+16];
	add.f32 	%f51, %f47, %f50;
	ld.shared.f32 	%f52, [_ZZ28fused_dequant_perturb_kernelPfPKiPKaiiijE15warp_sums_minus+16];
	add.f32 	%f53, %f49, %f52;
	ld.shared.f32 	%f54, [_ZZ28fused_dequant_perturb_kernelPfPKiPKaiiijE14warp_sums_plus+20];
	add.f32 	%f55, %f51, %f54;
	ld.shared.f32 	%f56, [_ZZ28fused_dequant_perturb_kernelPfPKiPKaiiijE15warp_sums_minus+20];
	add.f32 	%f57, %f53, %f56;
	ld.shared.f32 	%f58, [_ZZ28fused_dequant_perturb_kernelPfPKiPKaiiijE14warp_sums_plus+24];
	add.f32 	%f59, %f55, %f58;
	ld.shared.f32 	%f60, [_ZZ28fused_dequant_perturb_kernelPfPKiPKaiiijE15warp_sums_minus+24];
	add.f32 	%f61, %f57, %f60;
	ld.shared.f32 	%f62, [_ZZ28fused_dequant_perturb_kernelPfPKiPKaiiijE14warp_sums_plus+28];
	add.f32 	%f63, %f59, %f62;
	ld.shared.f32 	%f64, [_ZZ28fused_dequant_perturb_kernelPfPKiPKaiiijE15warp_sums_minus+28];
	add.f32 	%f65, %f61, %f64;
	st.shared.f32 	[_ZZ28fused_dequant_perturb_kernelPfPKiPKaiiijE9s_xB_plus], %f63;
	st.shared.f32 	[_ZZ28fused_dequant_perturb_kernelPfPKiPKaiiijE10s_xB_minus], %f65;
$L__BB1_7:
	barrier.sync 	0;
	mul.lo.s32 	%r8, %r11, %r2;
	setp.ge.s32 	%p16, %r82, %r11;
	@%p16 bra 	$L__BB1_10;
	ld.shared.f32 	%f9, [_ZZ28fused_dequant_perturb_kernelPfPKiPKaiiijE9s_xB_plus];
	ld.shared.f32 	%f10, [_ZZ28fused_dequant_perturb_kernelPfPKiPKaiiijE10s_xB_minus];
	cvta.to.global.u64 	%rd4, %rd8;
	cvta.to.global.u64 	%rd5, %rd9;
	add.s32 	%r64, %r8, %r11;
	cvt.s64.s32 	%rd6, %r64;
	cvt.s64.s32 	%rd7, %r8;
$L__BB1_9:
	mad.lo.s32 	%r65, %r82, -1640531527, %r3;
	shr.u32 	%r66, %r65, 16;
	xor.b32  	%r67, %r66, %r65;
	mul.lo.s32 	%r68, %r67, -2048144789;
	shr.u32 	%r69, %r68, 13;
	xor.b32  	%r70, %r69, %r68;
	mul.lo.s32 	%r71, %r70, -1028477387;
	shr.u32 	%r72, %r71, 16;
	xor.b32  	%r73, %r72, %r71;
	and.b32  	%r74, %r73, 1;
	setp.eq.b32 	%p17, %r74, 1;
	shr.u32 	%r75, %r73, 1;
	and.b32  	%r76, %r75, 31;
	neg.s32 	%r77, %r76;
	selp.b32 	%r78, %r76, %r77, %p17;
	cvt.u16.u32 	%rs6, %r78;
	cvt.rn.f32.s16 	%f66, %rs6;
	mul.f32 	%f67, %f66, 0f3B800000;
	cvt.s64.s32 	%rd16, %r82;
	add.s64 	%rd17, %rd16, %rd7;
	shl.b64 	%rd18, %rd17, 2;
	add.s64 	%rd19, %rd5, %rd18;
	ld.global.nc.u32 	%r79, [%rd19];
	cvt.rn.f32.s32 	%f68, %r79;
	mul.f32 	%f69, %f68, 0f3B800000;
	fma.rn.f32 	%f70, %f9, %f67, %f69;
	add.s64 	%rd20, %rd4, %rd18;
	st.global.f32 	[%rd20], %f70;
	add.s64 	%rd21, %rd16, %rd6;
	shl.b64 	%rd22, %rd21, 2;
	add.s64 	%rd23, %rd5, %rd22;
	ld.global.nc.u32 	%r80, [%rd23];
	cvt.rn.f32.s32 	%f71, %r80;
	mul.f32 	%f72, %f71, 0f3B800000;
	mul.f32 	%f73, %f10, %f67;
	sub.f32 	%f74, %f72, %f73;
	add.s64 	%rd24, %rd4, %rd22;
	st.global.f32 	[%rd24], %f74;
	add.s32 	%r82, %r82, %r7;
	setp.lt.s32 	%p18, %r82, %r11;
	@%p18 bra 	$L__BB1_9;
$L__BB1_10:
	ret;

}
	// .globl	_Z30fused_i32_perturb_to_i8_kernelPaPKiPKaiiiji
.visible .entry _Z30fused_i32_perturb_to_i8_kernelPaPKiPKaiiiji(
	.param .u64 .ptr .align 1 _Z30fused_i32_perturb_to_i8_kernelPaPKiPKaiiiji_param_0,
	.param .u64 .ptr .align 1 _Z30fused_i32_perturb_to_i8_kernelPaPKiPKaiiiji_param_1,
	.param .u64 .ptr .align 1 _Z30fused_i32_perturb_to_i8_kernelPaPKiPKaiiiji_param_2,
	.param .u32 _Z30fused_i32_perturb_to_i8_kernelPaPKiPKaiiiji_param_3,
	.param .u32 _Z30fused_i32_perturb_to_i8_kernelPaPKiPKaiiiji_param_4,
	.param .u32 _Z30fused_i32_perturb_to_i8_kernelPaPKiPKaiiiji_param_5,
	.param .u32 _Z30fused_i32_perturb_to_i8_kernelPaPKiPKaiiiji_param_6,
	.param .u32 _Z30fused_i32_perturb_to_i8_kernelPaPKiPKaiiiji_param_7
)
.maxntid 256
.minnctapersm 2
{
	.reg .pred 	%p<9>;
	.reg .b16 	%rs<3>;
	.reg .b32 	%r<125>;
	.reg .b64 	%rd<25>;
	// demoted variable
	.shared .align 4 .b8 _ZZ30fused_i32_perturb_to_i8_kernelPaPKiPKaiiijiE14warp_sums_plus[32];
	// demoted variable
	.shared .align 4 .b8 _ZZ30fused_i32_perturb_to_i8_kernelPaPKiPKaiiijiE15warp_sums_minus[32];
	// demoted variable
	.shared .align 4 .u32 _ZZ30fused_i32_perturb_to_i8_kernelPaPKiPKaiiijiE9s_xB_plus;
	// demoted variable
	.shared .align 4 .u32 _ZZ30fused_i32_perturb_to_i8_kernelPaPKiPKaiiijiE10s_xB_minus;
	ld.param.u64 	%rd8, [_Z30fused_i32_perturb_to_i8_kernelPaPKiPKaiiiji_param_0];
	ld.param.u64 	%rd9, [_Z30fused_i32_perturb_to_i8_kernelPaPKiPKaiiiji_param_1];
	ld.param.u64 	%rd10, [_Z30fused_i32_perturb_to_i8_kernelPaPKiPKaiiiji_param_2];
	ld.param.u32 	%r21, [_Z30fused_i32_perturb_to_i8_kernelPaPKiPKaiiiji_param_3];
	ld.param.u32 	%r22, [_Z30fused_i32_perturb_to_i8_kernelPaPKiPKaiiiji_param_4];
	ld.param.u32 	%r25, [_Z30fused_i32_perturb_to_i8_kernelPaPKiPKaiiiji_param_6];
	ld.param.u32 	%r23, [_Z30fused_i32_perturb_to_i8_kernelPaPKiPKaiiiji_param_7];
	mov.u32 	%r26, %ctaid.x;
	mov.u32 	%r124, %tid.x;
	shl.b32 	%r2, %r26, 1;
	add.s32 	%r3, %r25, %r26;
	setp.ge.s32 	%p1, %r124, %r22;
	mov.b32 	%r122, 0;
	mov.u32 	%r123, %r122;
	@%p1 bra 	$L__BB2_3;
	cvta.to.global.u64 	%rd1, %rd10;
	mul.lo.s32 	%r28, %r22, %r2;
	mov.u32 	%r4, %ntid.x;
	add.s32 	%r29, %r28, %r22;
	cvt.s64.s32 	%rd2, %r29;
	cvt.s64.s32 	%rd3, %r28;
	mov.b32 	%r123, 0;
	mov.u32 	%r119, %r124;
	mov.u32 	%r122, %r123;
$L__BB2_2:
	add.s32 	%r30, %r119, %r21;
	mad.lo.s32 	%r31, %r30, -1640531527, %r3;
	shr.u32 	%r32, %r31, 16;
	xor.b32  	%r33, %r32, %r31;
	mul.lo.s32 	%r34, %r33, -2048144789;
	shr.u32 	%r35, %r34, 13;
	xor.b32  	%r36, %r35, %r34;
	mul.lo.s32 	%r37, %r36, -1028477387;
	shr.u32 	%r38, %r37, 16;
	xor.b32  	%r39, %r38, %r37;
	and.b32  	%r40, %r39, 1;
	setp.eq.b32 	%p2, %r40, 1;
	shr.u32 	%r41, %r39, 1;
	and.b32  	%r42, %r41, 31;
	neg.s32 	%r43, %r42;
	selp.b32 	%r44, %r42, %r43, %p2;
	cvt.s64.s32 	%rd11, %r119;
	add.s64 	%rd12, %rd11, %rd3;
	add.s64 	%rd13, %rd1, %rd12;
	ld.global.nc.u8 	%rs1, [%rd13];
	cvt.s32.s8 	%r45, %rs1;
	mad.lo.s32 	%r122, %r44, %r45, %r122;
	add.s64 	%rd14, %rd11, %rd2;
	add.s64 	%rd15, %rd1, %rd14;
	ld.global.nc.u8 	%rs2, [%rd15];
	cvt.s32.s8 	%r46, %rs2;
	mad.lo.s32 	%r123, %r44, %r46, %r123;
	add.s32 	%r119, %r119, %r4;
	setp.lt.s32 	%p3, %r119, %r22;
	@%p3 bra 	$L__BB2_2;
$L__BB2_3:
	mov.b32 	%r47, -1;
	redux.sync.add.s32 %r13, %r122, %r47;
	redux.sync.add.s32 %r14, %r123, %r47;
	mov.u32 	%r48, %tid.y;
	mov.u32 	%r49, %tid.z;
	mov.u32 	%r15, %ntid.x;
	mov.u32 	%r50, %ntid.y;
	mad.lo.s32 	%r51, %r49, %r50, %r48;
	mad.lo.s32 	%r52, %r51, %r15, %r124;
	and.b32  	%r53, %r52, 31;
	setp.ne.s32 	%p4, %r53, 0;
	@%p4 bra 	$L__BB2_5;
	shr.u32 	%r54, %r124, 3;
	and.b32  	%r55, %r54, 124;
	mov.u32 	%r56, _ZZ30fused_i32_perturb_to_i8_kernelPaPKiPKaiiijiE14warp_sums_plus;
	add.s32 	%r57, %r56, %r55;
	st.shared.u32 	[%r57], %r13;
	mov.u32 	%r58, _ZZ30fused_i32_perturb_to_i8_kernelPaPKiPKaiiijiE15warp_sums_minus;
	add.s32 	%r59, %r58, %r55;
	st.shared.u32 	[%r59], %r14;
$L__BB2_5:
	barrier.sync 	0;
	setp.ne.s32 	%p5, %r124, 0;
	@%p5 bra 	$L__BB2_7;
	ld.shared.u32 	%r60, [_ZZ30fused_i32_perturb_to_i8_kernelPaPKiPKaiiijiE14warp_sums_plus];
	ld.shared.u32 	%r61, [_ZZ30fused_i32_perturb_to_i8_kernelPaPKiPKaiiijiE15warp_sums_minus];
	ld.shared.u32 	%r62, [_ZZ30fused_i32_perturb_to_i8_kernelPaPKiPKaiiijiE14warp_sums_plus+4];
	add.s32 	%r63, %r62, %r60;
	ld.shared.u32 	%r64, [_ZZ30fused_i32_perturb_to_i8_kernelPaPKiPKaiiijiE15warp_sums_minus+4];
	add.s32 	%r65, %r64, %r61;
	ld.shared.u32 	%r66, [_ZZ30fused_i32_perturb_to_i8_kernelPaPKiPKaiiijiE14warp_sums_plus+8];
	add.s32 	%r67, %r66, %r63;
	ld.shared.u32 	%r68, [_ZZ30fused_i32_perturb_to_i8_kernelPaPKiPKaiiijiE15warp_sums_minus+8];
	add.s32 	%r69, %r68, %r65;
	ld.shared.u32 	%r70, [_ZZ30fused_i32_perturb_to_i8_kernelPaPKiPKaiiijiE14warp_sums_plus+12];
	add.s32 	%r71, %r70, %r67;
	ld.shared.u32 	%r72, [_ZZ30fused_i32_perturb_to_i8_kernelPaPKiPKaiiijiE15warp_sums_minus+12];
	add.s32 	%r73, %r72, %r69;
	ld.shared.u32 	%r74, [_ZZ30fused_i32_perturb_to_i8_kernelPaPKiPKaiiijiE14warp_sums_plus+16];
	add.s32 	%r75, %r74, %r71;
	ld.shared.u32 	%r76, [_ZZ30fused_i32_perturb_to_i8_kernelPaPKiPKaiiijiE15warp_sums_minus+16];
	add.s32 	%r77, %r76, %r73;
	ld.shared.u32 	%r78, [_ZZ30fused_i32_perturb_to_i8_kernelPaPKiPKaiiijiE14warp_sums_plus+20];
	add.s32 	%r79, %r78, %r75;
	ld.shared.u32 	%r80, [_ZZ30fused_i32_perturb_to_i8_kernelPaPKiPKaiiijiE15warp_sums_minus+20];
	add.s32 	%r81, %r80, %r77;
	ld.shared.u32 	%r82, [_ZZ30fused_i32_perturb_to_i8_kernelPaPKiPKaiiijiE14warp_sums_plus+24];
	add.s32 	%r83, %r82, %r79;
	ld.shared.u32 	%r84, [_ZZ30fused_i32_perturb_to_i8_kernelPaPKiPKaiiijiE15warp_sums_minus+24];
	add.s32 	%r85, %r84, %r81;
	ld.shared.u32 	%r86, [_ZZ30fused_i32_perturb_to_i8_kernelPaPKiPKaiiijiE14warp_sums_plus+28];
	add.s32 	%r87, %r86, %r83;
	ld.shared.u32 	%r88, [_ZZ30fused_i32_perturb_to_i8_kernelPaPKiPKaiiijiE15warp_sums_minus+28];
	add.s32 	%r89, %r88, %r85;
	st.shared.u32 	[_ZZ30fused_i32_perturb_to_i8_kernelPaPKiPKaiiijiE9s_xB_plus], %r87;
	st.shared.u32 	[_ZZ30fused_i32_perturb_to_i8_kernelPaPKiPKaiiijiE10s_xB_minus], %r89;
$L__BB2_7:
	barrier.sync 	0;
	mul.lo.s32 	%r16, %r21, %r2;
	setp.ge.s32 	%p6, %r124, %r21;
	@%p6 bra 	$L__BB2_10;
	ld.shared.u32 	%r17, [_ZZ30fused_i32_perturb_to_i8_kernelPaPKiPKaiiijiE9s_xB_plus];
	ld.shared.u32 	%r18, [_ZZ30fused_i32_perturb_to_i8_kernelPaPKiPKaiiijiE10s_xB_minus];
	cvta.to.global.u64 	%rd4, %rd8;
	cvta.to.global.u64 	%rd5, %rd9;
	add.s32 	%r90, %r16, %r21;
	cvt.s64.s32 	%rd6, %r90;
	cvt.s64.s32 	%rd7, %r16;
$L__BB2_9:
	mad.lo.s32 	%r91, %r124, -1640531527, %r3;
	shr.u32 	%r92, %r91, 16;
	xor.b32  	%r93, %r92, %r91;
	mul.lo.s32 	%r94, %r93, -2048144789;
	shr.u32 	%r95, %r94, 13;
	xor.b32  	%r96, %r95, %r94;
	mul.lo.s32 	%r97, %r96, -1028477387;
	shr.u32 	%r98, %r97, 16;
	xor.b32  	%r99, %r98, %r97;
	and.b32  	%r100, %r99, 1;
	setp.eq.b32 	%p7, %r100, 1;
	shr.u32 	%r101, %r99, 1;
	and.b32  	%r102, %r101, 31;
	neg.s32 	%r103, %r102;
	selp.b32 	%r104, %r102, %r103, %p7;
	mul.lo.s32 	%r105, %r104, %r17;
	shr.s32 	%r106, %r105, 8;
	mul.lo.s32 	%r107, %r104, %r18;
	shr.s32 	%r108, %r107, 8;
	cvt.s64.s32 	%rd16, %r124;
	add.s64 	%rd17, %rd16, %rd7;
	shl.b64 	%rd18, %rd17, 2;
	add.s64 	%rd19, %rd5, %rd18;
	ld.global.nc.u32 	%r109, [%rd19];
	shr.s32 	%r110, %r109, %r23;
	add.s32 	%r111, %r110, %r106;
	add.s64 	%rd20, %rd16, %rd6;
	shl.b64 	%rd21, %rd20, 2;
	add.s64 	%rd22, %rd5, %rd21;
	ld.global.nc.u32 	%r112, [%rd22];
	shr.s32 	%r113, %r112, %r23;
	sub.s32 	%r114, %r113, %r108;
	min.s32 	%r115, %r111, 127;
	max.s32 	%r116, %r115, -127;
	min.s32 	%r117, %r114, 127;
	max.s32 	%r118, %r117, -127;
	add.s64 	%rd23, %rd4, %rd17;
	st.global.u8 	[%rd23], %r116;
	add.s64 	%rd24, %rd4, %rd20;
	st.global.u8 	[%rd24], %r118;
	add.s32 	%r124, %r124, %r15;
	setp.lt.s32 	%p8, %r124, %r21;
	@%p8 bra 	$L__BB2_9;
$L__BB2_10:
	ret;

}
	// .globl	_Z38fused_i32_simple_perturb_to_f32_kernelPfPKiiiji
.visible .entry _Z38fused_i32_simple_perturb_to_f32_kernelPfPKiiiji(
	.param .u64 .ptr .align 1 _Z38fused_i32_simple_perturb_to_f32_kernelPfPKiiiji_param_0,
	.param .u64 .ptr .align 1 _Z38fused_i32_simple_perturb_to_f32_kernelPfPKiiiji_param_1,
	.param .u32 _Z38fused_i32_simple_perturb_to_f32_kernelPfPKiiiji_param_2,
	.param .u32 _Z38fused_i32_simple_perturb_to_f32_kernelPfPKiiiji_param_3,
	.param .u32 _Z38fused_i32_simple_perturb_to_f32_kernelPfPKiiiji_param_4,
	.param .u32 _Z38fused_i32_simple_perturb_to_f32_kernelPfPKiiiji_param_5
)
.maxntid 256
{
	.reg .pred 	%p<5>;
	.reg .b16 	%rs<2>;
	.reg .b32 	%r<45>;
	.reg .b32 	%f<14>;
	.reg .b64 	%rd<8>;

	ld.param.u64 	%rd1, [_Z38fused_i32_simple_perturb_to_f32_kernelPfPKiiiji_param_0];
	ld.param.u64 	%rd2, [_Z38fused_i32_simple_perturb_to_f32_kernelPfPKiiiji_param_1];
	ld.param.u32 	%r2, [_Z38fused_i32_simple_perturb_to_f32_kernelPfPKiiiji_param_2];
	ld.param.u32 	%r5, [_Z38fused_i32_simple_perturb_to_f32_kernelPfPKiiiji_param_3];
	ld.param.u32 	%r3, [_Z38fused_i32_simple_perturb_to_f32_kernelPfPKiiiji_param_4];
	ld.param.u32 	%r4, [_Z38fused_i32_simple_perturb_to_f32_kernelPfPKiiiji_param_5];
	mov.u32 	%r6, %ctaid.x;
	mov.u32 	%r7, %ntid.x;
	mov.u32 	%r8, %tid.x;
	mad.lo.s32 	%r1, %r6, %r7, %r8;
	mul.lo.s32 	%r9, %r5, %r2;
	setp.ge.s32 	%p1, %r1, %r9;
	@%p1 bra 	$L__BB3_2;
	cvta.to.global.u64 	%rd3, %rd2;
	cvta.to.global.u64 	%rd4, %rd1;
	div.s32 	%r10, %r1, %r2;
	mul.lo.s32 	%r11, %r10, %r2;
	sub.s32 	%r12, %r1, %r11;
	shr.u32 	%r13, %r10, 31;
	add.s32 	%r14, %r10, %r13;
	shr.s32 	%r15, %r14, 1;
	add.s32 	%r16, %r15, %r3;
	neg.s32 	%r17, %r4;
	min.s32 	%r18, %r17, 278;
	max.s32 	%r19, %r18, -278;
	add.s32 	%r20, %r19, 508;
	shr.u32 	%r21, %r20, 2;
	mad.lo.s32 	%r22, %r21, 509, %r20;
	abs.s32 	%r23, %r19;
	setp.lt.u32 	%p2, %r23, 101;
	add.s32 	%r24, %r19, 127;
	selp.b32 	%r25, %r24, %r22, %p2;
	shl.b32 	%r26, %r21, 23;
	selp.b32 	%r27, 1065353216, %r26, %p2;
	mov.b32 	%f1, %r27;
	shl.b32 	%r28, %r25, 23;
	mov.b32 	%f2, %r28;
	mov.f32 	%f3, 0f3F800000;
	mul.rn.f32 	%f4, %f3, %f2;
	mul.rn.f32 	%f5, %f4, %f1;
	mul.rn.f32 	%f6, %f5, %f1;
	mul.rn.f32 	%f7, %f6, %f1;
	mul.wide.s32 	%rd5, %r1, 4;
	add.s64 	%rd6, %rd3, %rd5;
	ld.global.nc.u32 	%r29, [%rd6];
	cvt.rn.f32.s32 	%f8, %r29;
	mad.lo.s32 	%r30, %r12, -1640531527, %r16;
	shr.u32 	%r31, %r30, 16;
	xor.b32  	%r32, %r31, %r30;
	mul.lo.s32 	%r33, %r32, -2048144789;
	shr.u32 	%r34, %r33, 13;
	xor.b32  	%r35, %r34, %r33;
	mul.lo.s32 	%r36, %r35, -1028477387;
	shr.u32 	%r37, %r36, 16;
	xor.b32  	%r38, %r37, %r36;
	and.b32  	%r39, %r38, 1;
	setp.eq.b32 	%p3, %r39, 1;
	shr.u32 	%r40, %r38, 1;
	and.b32  	%r41, %r40, 31;
	neg.s32 	%r42, %r41;
	selp.b32 	%r43, %r41, %r42, %p3;
	cvt.u16.u32 	%rs1, %r43;
	cvt.rn.f32.s16 	%f9, %rs1;
	mul.f32 	%f10, %f9, 0f3E800000;
	and.b32  	%r44, %r10, 1;
	setp.eq.b32 	%p4, %r44, 1;
	neg.f32 	%f11, %f10;
	selp.f32 	%f12, %f11, %f10, %p4;
	fma.rn.f32 	%f13, %f7, %f8, %f12;
	add.s64 	%rd7, %rd4, %rd5;
	st.global.f32 	[%rd7], %f13;
$L__BB3_2:
	ret;

}
	// .globl	_Z37fused_i32_simple_perturb_to_i8_kernelPaPKiiiji
.visible .entry _Z37fused_i32_simple_perturb_to_i8_kernelPaPKiiiji(
	.param .u64 .ptr .align 1 _Z37fused_i32_simple_perturb_to_i8_kernelPaPKiiiji_param_0,
	.param .u64 .ptr .align 1 _Z37fused_i32_simple_perturb_to_i8_kernelPaPKiiiji_param_1,
	.param .u32 _Z37fused_i32_simple_perturb_to_i8_kernelPaPKiiiji_param_2,
	.param .u32 _Z37fused_i32_simple_perturb_to_i8_kernelPaPKiiiji_param_3,
	.param .u32 _Z37fused_i32_simple_perturb_to_i8_kernelPaPKiiiji_param_4,
	.param .u32 _Z37fused_i32_simple_perturb_to_i8_kernelPaPKiiiji_param_5
)
.maxntid 256
{
	.reg .pred 	%p<4>;
	.reg .b32 	%r<39>;
	.reg .b64 	%rd<9>;

	ld.param.u64 	%rd1, [_Z37fused_i32_simple_perturb_to_i8_kernelPaPKiiiji_param_0];
	ld.param.u64 	%rd2, [_Z37fused_i32_simple_perturb_to_i8_kernelPaPKiiiji_param_1];
	ld.param.u32 	%r2, [_Z37fused_i32_simple_perturb_to_i8_kernelPaPKiiiji_param_2];
	ld.param.u32 	%r5, [_Z37fused_i32_simple_perturb_to_i8_kernelPaPKiiiji_param_3];
	ld.param.u32 	%r3, [_Z37fused_i32_simple_perturb_to_i8_kernelPaPKiiiji_param_4];
	ld.param.u32 	%r4, [_Z37fused_i32_simple_perturb_to_i8_kernelPaPKiiiji_param_5];
	mov.u32 	%r6, %ctaid.x;
	mov.u32 	%r7, %ntid.x;
	mov.u32 	%r8, %tid.x;
	mad.lo.s32 	%r1, %r6, %r7, %r8;
	mul.lo.s32 	%r9, %r5, %r2;
	setp.ge.s32 	%p1, %r1, %r9;
	@%p1 bra 	$L__BB4_2;
	cvta.to.global.u64 	%rd3, %rd2;
	cvta.to.global.u64 	%rd4, %rd1;
	div.s32 	%r10, %r1, %r2;
	mul.lo.s32 	%r11, %r10, %r2;
	sub.s32 	%r12, %r1, %r11;
	shr.u32 	%r13, %r10, 31;
	add.s32 	%r14, %r10, %r13;
	shr.s32 	%r15, %r14, 1;
	add.s32 	%r16, %r15, %r3;
	cvt.s64.s32 	%rd5, %r1;
	mul.wide.s32 	%rd6, %r1, 4;
	add.s64 	%rd7, %rd3, %rd6;
	ld.global.nc.u32 	%r17, [%rd7];
	shr.s32 	%r18, %r17, %r4;
	mad.lo.s32 	%r19, %r12, -1640531527, %r16;
	shr.u32 	%r20, %r19, 16;
	xor.b32  	%r21, %r20, %r19;
	mul.lo.s32 	%r22, %r21, -2048144789;
	shr.u32 	%r23, %r22, 13;
	xor.b32  	%r24, %r23, %r22;
	mul.lo.s32 	%r25, %r24, -1028477387;
	shr.u32 	%r26, %r25, 16;
	xor.b32  	%r27, %r26, %r25;
	and.b32  	%r28, %r27, 1;
	setp.eq.b32 	%p2, %r28, 1;
	shr.u32 	%r29, %r27, 1;
	and.b32  	%r30, %r29, 31;
	neg.s32 	%r31, %r30;
	selp.b32 	%r32, %r30, %r31, %p2;
	and.b32  	%r33, %r10, 1;
	setp.eq.b32 	%p3, %r33, 1;
	neg.s32 	%r34, %r32;
	selp.b32 	%r35, %r34, %r32, %p3;
	add.s32 	%r36, %r35, %r18;
	min.s32 	%r37, %r36, 127;
	max.s32 	%r38, %r37, -127;
	add.s64 	%rd8, %rd4, %rd5;
	st.global.u8 	[%rd8], %r38;
$L__BB4_2:
	ret;

}


// ===== COMPILED SASS (sm_100) =====

	.target	sm_100

	.elftype	@"ET_EXEC"


//--------------------- .note.nv.tkinfo           --------------------------
	.section	.note.nv.tkinfo,"",@"SHT_NOTE"
	.sectionflags	@"SHF_NOTE_NV_TKINFO"
	.tkinfo
        /*0018*/ 	.word	0x00000002
        /*0030*/ 	.string	""
        /*0030*/ 	.string	"ptxas"
        /*0030*/ 	.string	"Cuda compilation tools, release 13.0, V13.0.88"
        /*0030*/ 	.string	"Build cuda_13.0.r13.0/compiler.36424714_0"
        /*0030*/ 	.string	"-arch sm_100 -m 64 "



//--------------------- .note.nv.cuinfo           --------------------------
	.section	.note.nv.cuinfo,"",@"SHT_NOTE"
	.sectionflags	@"SHF_NOTE_NV_CUINFO"
        /*0018*/ 	.short	0x0002
        /*001a*/ 	.short	0x0064
        /*001c*/ 	.short	0x0082
	.zero		2


//--------------------- .nv.info                  --------------------------
	.section	.nv.info,"",@"SHT_CUDA_INFO"
	.align	4


	//----- nvinfo : EIATTR_REGCOUNT
	.align		4
        /*0000*/ 	.byte	0x04, 0x2f
        /*0002*/ 	.short	(.L_11 - .L_10)
	.align		4
.L_10:
        /*0004*/ 	.word	index@(_Z15quantize_kernelPaPKfi)
        /*0008*/ 	.word	0x0000000a


	//----- nvinfo : EIATTR_FRAME_SIZE
	.align		4
.L_11:
        /*000c*/ 	.byte	0x04, 0x11
        /*000e*/ 	.short	(.L_13 - .L_12)
	.align		4
.L_12:
        /*0010*/ 	.word	index@(_Z15quantize_kernelPaPKfi)
        /*0014*/ 	.word	0x00000000


	//----- nvinfo : EIATTR_REGCOUNT
	.align		4
.L_13:
        /*0018*/ 	.byte	0x04, 0x2f
        /*001a*/ 	.short	(.L_15 - .L_14)
	.align		4
.L_14:
        /*001c*/ 	.word	index@(_Z28fused_dequant_perturb_kernelPfPKiPKaiiij)
        /*0020*/ 	.word	0x00000016


	//----- nvinfo : EIATTR_FRAME_SIZE
	.align		4
.L_15:
        /*0024*/ 	.byte	0x04, 0x11
        /*0026*/ 	.short	(.L_17 - .L_16)
	.align		4
.L_16:
        /*0028*/ 	.word	index@(_Z28fused_dequant_perturb_kernelPfPKiPKaiiij)
        /*002c*/ 	.word	0x00000000


	//----- nvinfo : EIATTR_REGCOUNT
	.align		4
.L_17:
        /*0030*/ 	.byte	0x04, 0x2f
        /*0032*/ 	.short	(.L_19 - .L_18)
	.align		4
.L_18:
        /*0034*/ 	.word	index@(_Z30fused_i32_perturb_to_i8_kernelPaPKiPKaiiiji)
        /*0038*/ 	.word	0x00000016


	//----- nvinfo : EIATTR_FRAME_SIZE
	.align		4
.L_19:
        /*003c*/ 	.byte	0x04, 0x11
        /*003e*/ 	.short	(.L_21 - .L_20)
	.align		4
.L_20:
        /*0040*/ 	.word	index@(_Z30fused_i32_perturb_to_i8_kernelPaPKiPKaiiiji)
        /*0044*/ 	.word	0x00000000


	//----- nvinfo : EIATTR_REGCOUNT
	.align		4
.L_21:
        /*0048*/ 	.byte	0x04, 0x2f
        /*004a*/ 	.short	(.L_23 - .L_22)
	.align		4
.L_22:
        /*004c*/ 	.word	index@(_Z38fused_i32_simple_perturb_to_f32_kernelPfPKiiiji)
        /*0050*/ 	.word	0x0000000e


	//----- nvinfo : EIATTR_FRAME_SIZE
	.align		4
.L_23:
        /*0054*/ 	.byte	0x04, 0x11
        /*0056*/ 	.short	(.L_25 - .L_24)
	.align		4
.L_24:
        /*0058*/ 	.word	index@(_Z38fused_i32_simple_perturb_to_f32_kernelPfPKiiiji)
        /*005c*/ 	.word	0x00000000


	//----- nvinfo : EIATTR_REGCOUNT
	.align		4
.L_25:
        /*0060*/ 	.byte	0x04, 0x2f
        /*0062*/ 	.short	(.L_27 - .L_26)
	.align		4
.L_26:
        /*0064*/ 	.word	index@(_Z37fused_i32_simple_perturb_to_i8_kernelPaPKiiiji)
        /*0068*/ 	.word	0x0000000e


	//----- nvinfo : EIATTR_FRAME_SIZE
	.align		4
.L_27:
        /*006c*/ 	.byte	0x04, 0x11
        /*006e*/ 	.short	(.L_29 - .L_28)
	.align		4
.L_28:
        /*0070*/ 	.word	index@(_Z37fused_i32_simple_perturb_to_i8_kernelPaPKiiiji)
        /*0074*/ 	.word	0x00000000


	//----- nvinfo : EIATTR_MIN_STACK_SIZE
	.align		4
.L_29:
        /*0078*/ 	.byte	0x04, 0x12
        /*007a*/ 	.short	(.L_31 - .L_30)
	.align		4
.L_30:
        /*007c*/ 	.word	index@(_Z37fused_i32_simple_perturb_to_i8_kernelPaPKiiiji)
        /*0080*/ 	.word	0x00000000


	//----- nvinfo : EIATTR_MIN_STACK_SIZE
	.align		4
.L_31:
        /*0084*/ 	.byte	0x04, 0x12
        /*0086*/ 	.short	(.L_33 - .L_32)
	.align		4
.L_32:
        /*0088*/ 	.word	index@(_Z38fused_i32_simple_perturb_to_f32_kernelPfPKiiiji)
        /*008c*/ 	.word	0x00000000


	//----- nvinfo : EIATTR_MIN_STACK_SIZE
	.align		4
.L_33:
        /*0090*/ 	.byte	0x04, 0x12
        /*0092*/ 	.short	(.L_35 - .L_34)
	.align		4
.L_34:
        /*0094*/ 	.word	index@(_Z30fused_i32_perturb_to_i8_kernelPaPKiPKaiiiji)
        /*0098*/ 	.word	0x00000000


	//----- nvinfo : EIATTR_MIN_STACK_SIZE
	.align		4
.L_35:
        /*009c*/ 	.byte	0x04, 0x12
        /*009e*/ 	.short	(.L_37 - .L_36)
	.align		4
.L_36:
        /*00a0*/ 	.word	index@(_Z28fused_dequant_perturb_kernelPfPKiPKaiiij)
        /*00a4*/ 	.word	0x00000000


	//----- nvinfo : EIATTR_MIN_STACK_SIZE
	.align		4
.L_37:
        /*00a8*/ 	.byte	0x04, 0x12
        /*00aa*/ 	.short	(.L_39 - .L_38)
	.align		4
.L_38:
        /*00ac*/ 	.word	index@(_Z15quantize_kernelPaPKfi)
        /*00b0*/ 	.word	0x00000000
.L_39:


//--------------------- .nv.compat                --------------------------
	.section	.nv.compat,"",@"SHT_CUDA_COMPAT_INFO"
	.align	4
        /*0000*/ 	.byte	0x02, 0x09, 0x00, 0x00, 0x02, 0x02, 0x01, 0x00, 0x02, 0x05, 0x05, 0x00, 0x03, 0x07, 0x01, 0x01
        /*0010*/ 	.byte	0x02, 0x03, 0x00, 0x00, 0x02, 0x06, 0x01, 0x00, 0x04, 0x0b, 0x08, 0x00, 0x09, 0x00, 0x00, 0x00
        /*0020*/ 	.byte	0x00, 0x00, 0x00, 0x00


//--------------------- .nv.info._Z37fused_i32_simple_perturb_to_i8_kernelPaPKiiiji --------------------------
	.section	.nv.info._Z37fused_i32_simple_perturb_to_i8_kernelPaPKiiiji,"",@"SHT_CUDA_INFO"
	.sectionflags	@""
	.align	4


	//----- nvinfo : EIATTR_CUDA_API_VERSION
	.align		4
        /*0000*/ 	.byte	0x04, 0x37
        /*0002*/ 	.short	(.L_41 - .L_40)
.L_40:
        /*0004*/ 	.word	0x00000082


	//----- nvinfo : EIATTR_KPARAM_INFO
	.align		4
.L_41:
        /*0008*/ 	.byte	0x04, 0x17
        /*000a*/ 	.short	(.L_43 - .L_42)
.L_42:
        /*000c*/ 	.word	0x00000000
        /*0010*/ 	.short	0x0005
        /*0012*/ 	.short	0x001c
        /*0014*/ 	.byte	0x00, 0xf0, 0x11, 0x00


	//----- nvinfo : EIATTR_KPARAM_INFO
	.align		4
.L_43:
        /*0018*/ 	.byte	0x04, 0x17
        /*001a*/ 	.short	(.L_45 - .L_44)
.L_44:
        /*001c*/ 	.word	0x00000000
        /*0020*/ 	.short	0x0004
        /*0022*/ 	.short	0x0018
        /*0024*/ 	.byte	0x00, 0xf0, 0x11, 0x00


	//----- nvinfo : EIATTR_KPARAM_INFO
	.align		4
.L_45:
        /*0028*/ 	.byte	0x04, 0x17
        /*002a*/ 	.short	(.L_47 - .L_46)
.L_46:
        /*002c*/ 	.word	0x00000000
        /*0030*/ 	.short	0x0003
        /*0032*/ 	.short	0x0014
        /*0034*/ 	.byte	0x00, 0xf0, 0x11, 0x00


	//----- nvinfo : EIATTR_KPARAM_INFO
	.align		4
.L_47:
        /*0038*/ 	.byte	0x04, 0x17
        /*003a*/ 	.short	(.L_49 - .L_48)
.L_48:
        /*003c*/ 	.word	0x00000000
        /*0040*/ 	.short	0x0002
        /*0042*/ 	.short	0x0010
        /*0044*/ 	.byte	0x00, 0xf0, 0x11, 0x00


	//----- nvinfo : EIATTR_KPARAM_INFO
	.align		4
.L_49:
        /*0048*/ 	.byte	0x04, 0x17
        /*004a*/ 	.short	(.L_51 - .L_50)
.L_50:
        /*004c*/ 	.word	0x00000000
        /*0050*/ 	.short	0x0001
        /*0052*/ 	.short	0x0008
        /*0054*/ 	.byte	0x00, 0xf5, 0x21, 0x00


	//----- nvinfo : EIATTR_KPARAM_INFO
	.align		4
.L_51:
        /*0058*/ 	.byte	0x04, 0x17
        /*005a*/ 	.short	(.L_53 - .L_52)
.L_52:
        /*005c*/ 	.word	0x00000000
        /*0060*/ 	.short	0x0000
        /*0062*/ 	.short	0x0000
        /*0064*/ 	.byte	0x00, 0xf5, 0x21, 0x00


	//----- nvinfo : EIATTR_SPARSE_MMA_MASK
	.align		4
.L_53:
        /*0068*/ 	.byte	0x03, 0x50
        /*006a*/ 	.short	0x0000


	//----- nvinfo : EIATTR_MAXREG_COUNT
	.align		4
        /*006c*/ 	.byte	0x03, 0x1b
        /*006e*/ 	.short	0x00ff


	//----- nvinfo : EIATTR_MERCURY_ISA_VERSION
	.align		4
        /*0070*/ 	.byte	0x03, 0x5f
        /*0072*/ 	.short	0x0101


	//----- nvinfo : EIATTR_VRC_CTA_INIT_COUNT
	.align		4
        /*0074*/ 	.byte	0x02, 0x4a
	.zero		1
	.zero		1


	//----- nvinfo : EIATTR_EXIT_INSTR_OFFSETS
	.align		4
        /*0078*/ 	.byte	0x04, 0x1c
        /*007a*/ 	.short	(.L_55 - .L_54)


	//   ....[0]....
.L_54:
        /*007c*/ 	.word	0x00000080


	//   ....[1]....
        /*0080*/ 	.word	0x00000410


	//----- nvinfo : EIATTR_MAX_THREADS
	.align		4
.L_55:
        /*0084*/ 	.byte	0x04, 0x05
        /*0086*/ 	.short	(.L_57 - .L_56)
.L_56:
        /*0088*/ 	.word	0x00000100
        /*008c*/ 	.word	0x00000001
        /*0090*/ 	.word	0x00000001


	//----- nvinfo : EIATTR_CBANK_PARAM_SIZE
	.align		4
.L_57:
        /*0094*/ 	.byte	0x03, 0x19
        /*0096*/ 	.short	0x0020


	//----- nvinfo : EIATTR_PARAM_CBANK
	.align		4
        /*0098*/ 	.byte	0x04, 0x0a
        /*009a*/ 	.short	(.L_59 - .L_58)
	.align		4
.L_58:
        /*009c*/ 	.word	index@(.nv.constant0._Z37fused_i32_simple_perturb_to_i8_kernelPaPKiiiji)
        /*00a0*/ 	.short	0x0380
        /*00a2*/ 	.short	0x0020


	//----- nvinfo : EIATTR_SW_WAR
	.align		4
.L_59:
        /*00a4*/ 	.byte	0x04, 0x36
        /*00a6*/ 	.short	(.L_61 - .L_60)
.L_60:
        /*00a8*/ 	.word	0x00000008
.L_61:


//--------------------- .nv.info._Z38fused_i32_simple_perturb_to_f32_kernelPfPKiiiji --------------------------
	.section	.nv.info._Z38fused_i32_simple_perturb_to_f32_kernelPfPKiiiji,"",@"SHT_CUDA_INFO"
	.sectionflags	@""
	.align	4


	//----- nvinfo : EIATTR_CUDA_API_VERSION
	.align		4
        /*0000*/ 	.byte	0x04, 0x37
        /*0002*/ 	.short	(.L_63 - .L_62)
.L_62:
        /*0004*/ 	.word	0x00000082


	//----- nvinfo : EIATTR_KPARAM_INFO
	.align		4
.L_63:
        /*0008*/ 	.byte	0x04, 0x17
        /*000a*/ 	.short	(.L_65 - .L_64)
.L_64:
        /*000c*/ 	.word	0x00000000
        /*0010*/ 	.short	0x0005
        /*0012*/ 	.short	0x001c
        /*0014*/ 	.byte	0x00, 0xf0, 0x11, 0x00


	//----- nvinfo : EIATTR_KPARAM_INFO
	.align		4
.L_65:
        /*0018*/ 	.byte	0x04, 0x17
        /*001a*/ 	.short	(.L_67 - .L_66)
.L_66:
        /*001c*/ 	.word	0x00000000
        /*0020*/ 	.short	0x0004
        /*0022*/ 	.short	0x0018
        /*0024*/ 	.byte	0x00, 0xf0, 0x11, 0x00


	//----- nvinfo : EIATTR_KPARAM_INFO
	.align		4
.L_67:
        /*0028*/ 	.byte	0x04, 0x17
        /*002a*/ 	.short	(.L_69 - .L_68)
.L_68:
        /*002c*/ 	.word	0x00000000
        /*0030*/ 	.short	0x0003
        /*0032*/ 	.short	0x0014
        /*0034*/ 	.byte	0x00, 0xf0, 0x11, 0x00


	//----- nvinfo : EIATTR_KPARAM_INFO
	.align		4
.L_69:
        /*0038*/ 	.byte	0x04, 0x17
        /*003a*/ 	.short	(.L_71 - .L_70)
.L_70:
        /*003c*/ 	.word	0x00000000
        /*0040*/ 	.short	0x0002
        /*0042*/ 	.short	0x0010
        /*0044*/ 	.byte	0x00, 0xf0, 0x11, 0x00


	//----- nvinfo : EIATTR_KPARAM_INFO
	.align		4
.L_71:
        /*0048*/ 	.byte	0x04, 0x17
        /*004a*/ 	.short	(.L_73 - .L_72)
.L_72:
        /*004c*/ 	.word	0x00000000
        /*0050*/ 	.short	0x0001
        /*0052*/ 	.short	0x0008
        /*0054*/ 	.byte	0x00, 0xf5, 0x21, 0x00


	//----- nvinfo : EIATTR_KPARAM_INFO
	.align		4
.L_73:
        /*0058*/ 	.byte	0x04, 0x17
        /*005a*/ 	.short	(.L_75 - .L_74)
.L_74:
        /*005c*/ 	.word	0x00000000
        /*0060*/ 	.short	0x0000
        /*0062*/ 	.short	0x0000
        /*0064*/ 	.byte	0x00, 0xf5, 0x21, 0x00


	//----- nvinfo : EIATTR_SPARSE_MMA_MASK
	.align		4
.L_75:
        /*0068*/ 	.byte	0x03, 0x50
        /*006a*/ 	.short	0x0000


	//----- nvinfo : EIATTR_MAXREG_COUNT
	.align		4
        /*006c*/ 	.byte	0x03, 0x1b
        /*006e*/ 	.short	0x00ff


	//----- nvinfo : EIATTR_MERCURY_ISA_VERSION
	.align		4
        /*0070*/ 	.byte	0x03, 0x5f
        /*0072*/ 	.short	0x0101


	//----- nvinfo : EIATTR_VRC_CTA_INIT_COUNT
	.align		4
        /*0074*/ 	.byte	0x02, 0x4a
	.zero		1
	.zero		1


	//----- nvinfo : EIATTR_EXIT_INSTR_OFFSETS
	.align		4
        /*0078*/ 	.byte	0x04, 0x1c
        /*007a*/ 	.short	(.L_77 - .L_76)


	//   ....[0]....
.L_76:
        /*007c*/ 	.word	0x00000080


	//   ....[1]....
        /*0080*/ 	.word	0x00000510


	//----- nvinfo : EIATTR_MAX_THREADS
	.align		4
.L_77:
        /*0084*/ 	.byte	0x04, 0x05
        /*0086*/ 	.short	(.L_79 - .L_78)
.L_78:
        /*0088*/ 	.word	0x00000100
        /*008c*/ 	.word	0x00000001
        /*0090*/ 	.word	0x00000001


	//----- nvinfo : EIATTR_CBANK_PARAM_SIZE
	.align		4
.L_79:
        /*0094*/ 	.byte	0x03, 0x19
        /*0096*/ 	.short	0x0020


	//----- nvinfo : EIATTR_PARAM_CBANK
	.align		4
        /*0098*/ 	.byte	0x04, 0x0a
        /*009a*/ 	.short	(.L_81 - .L_80)
	.align		4
.L_80:
        /*009c*/ 	.word	index@(.nv.constant0._Z38fused_i32_simple_perturb_to_f32_kernelPfPKiiiji)
        /*00a0*/ 	.short	0x0380
        /*00a2*/ 	.short	0x0020


	//----- nvinfo : EIATTR_SW_WAR
	.align		4
.L_81:
        /*00a4*/ 	.byte	0x04, 0x36
        /*00a6*/ 	.short	(.L_83 - .L_82)
.L_82:
        /*00a8*/ 	.word	0x00000008
.L_83:


//--------------------- .nv.info._Z30fused_i32_perturb_to_i8_kernelPaPKiPKaiiiji --------------------------
	.section	.nv.info._Z30fused_i32_perturb_to_i8_kernelPaPKiPKaiiiji,"",@"SHT_CUDA_INFO"
	.sectionflags	@""
	.align	4


	//----- nvinfo : EIATTR_CUDA_API_VERSION
	.align		4
        /*0000*/ 	.byte	0x04, 0x37
        /*0002*/ 	.short	(.L_85 - .L_84)
.L_84:
        /*0004*/ 	.word	0x00000082


	//----- nvinfo : EIATTR_KPARAM_INFO
	.align		4
.L_85:
        /*0008*/ 	.byte	0x04, 0x17
        /*000a*/ 	.short	(.L_87 - .L_86)
.L_86:
        /*000c*/ 	.word	0x00000000
        /*0010*/ 	.short	0x0007
        /*0012*/ 	.short	0x0028
        /*0014*/ 	.byte	0x00, 0xf0, 0x11, 0x00


	//----- nvinfo : EIATTR_KPARAM_INFO
	.align		4
.L_87:
        /*0018*/ 	.byte	0x04, 0x17
        /*001a*/ 	.short	(.L_89 - .L_88)
.L_88:
        /*001c*/ 	.word	0x00000000
        /*0020*/ 	.short	0x0006
        /*0022*/ 	.short	0x0024
        /*0024*/ 	.byte	0x00, 0xf0, 0x11, 0x00


	//----- nvinfo : EIATTR_KPARAM_INFO
	.align		4
.L_89:
        /*0028*/ 	.byte	0x04, 0x17
        /*002a*/ 	.short	(.L_91 - .L_90)
.L_90:
        /*002c*/ 	.word	0x00000000
        /*0030*/ 	.short	0x0005
        /*0032*/ 	.short	0x0020
        /*0034*/ 	.byte	0x00, 0xf0, 0x11, 0x00


	//----- nvinfo : EIATTR_KPARAM_INFO
	.align		4
.L_91:
        /*0038*/ 	.byte	0x04, 0x17
        /*003a*/ 	.short	(.L_93 - .L_92)
.L_92:
        /*003c*/ 	.word	0x00000000
        /*0040*/ 	.short	0x0004
        /*0042*/ 	.short	0x001c
        /*0044*/ 	.byte	0x00, 0xf0, 0x11, 0x00


	//----- nvinfo : EIATTR_KPARAM_INFO
	.align		4
.L_93:
        /*0048*/ 	.byte	0x04, 0x17
        /*004a*/ 	.short	(.L_95 - .L_94)
.L_94:
        /*004c*/ 	.word	0x00000000
        /*0050*/ 	.short	0x0003
        /*0052*/ 	.short	0x0018
        /*0054*/ 	.byte	0x00, 0xf0, 0x11, 0x00


	//----- nvinfo : EIATTR_KPARAM_INFO
	.align		4
.L_95:
        /*0058*/ 	.byte	0x04, 0x17
        /*005a*/ 	.short	(.L_97 - .L_96)
.L_96:
        /*005c*/ 	.word	0x00000000
        /*0060*/ 	.short	0x0002
        /*0062*/ 	.short	0x0010
        /*0064*/ 	.byte	0x00, 0xf5, 0x21, 0x00


	//----- nvinfo : EIATTR_KPARAM_INFO
	.align		4
.L_97:
        /*0068*/ 	.byte	0x04, 0x17
        /*006a*/ 	.short	(.L_99 - .L_98)
.L_98:
        /*006c*/ 	.word	0x00000000
        /*0070*/ 	.short	0x0001
        /*0072*/ 	.short	0x0008
        /*0074*/ 	.byte	0x00, 0xf5, 0x21, 0x00


	//----- nvinfo : EIATTR_KPARAM_INFO
	.align		4
.L_99:
        /*0078*/ 	.byte	0x04, 0x17
        /*007a*/ 	.short	(.L_101 - .L_100)
.L_100:
        /*007c*/ 	.word	0x00000000
        /*0080*/ 	.short	0x0000
        /*0082*/ 	.short	0x0000
        /*0084*/ 	.byte	0x00, 0xf5, 0x21, 0x00


	//----- nvinfo : EIATTR_SPARSE_MMA_MASK
	.align		4
.L_101:
        /*0088*/ 	.byte	0x03, 0x50
        /*008a*/ 	.short	0x0000


	//----- nvinfo : EIATTR_MAXREG_COUNT
	.align		4
        /*008c*/ 	.byte	0x03, 0x1b
        /*008e*/ 	.short	0x0080


	//----- nvinfo : EIATTR_NUM_BARRIERS
	.align		4
        /*0090*/ 	.byte	0x02, 0x4c
        /*0092*/ 	.byte	0x01
	.zero		1


	//----- nvinfo : EIATTR_MERCURY_ISA_VERSION
	.align		4
        /*0094*/ 	.byte	0x03, 0x5f
        /*0096*/ 	.short	0x0101


	//----- nvinfo : EIATTR_COOP_GROUP_MASK_REGIDS
	.align		4
        /*0098*/ 	.byte	0x04, 0x29
        /*009a*/ 	.short	(.L_103 - .L_102)


	//   ....[0]....
.L_102:
        /*009c*/ 	.word	0xffffffff


	//   ....[1]....
        /*00a0*/ 	.word	0xffffffff


	//   ....[2]....
        /*00a4*/ 	.word	0xffffffff


	//   ....[3]....
        /*00a8*/ 	.word	0xffffffff


	//----- nvinfo : EIATTR_COOP_GROUP_INSTR_OFFSETS
	.align		4
.L_103:
        /*00ac*/ 	.byte	0x04, 0x28
        /*00ae*/ 	.short	(.L_105 - .L_104)


	//   ....[0]....
.L_104:
        /*00b0*/ 	.word	0x00000380


	//   ....[1]....
        /*00b4*/ 	.word	0x000003d0


	//   ....[2]....
        /*00b8*/ 	.word	0x000004f0


	//   ....[3]....
        /*00bc*/ 	.word	0x00000630


	//----- nvinfo : EIATTR_VRC_CTA_INIT_COUNT
	.align		4
.L_105:
        /*00c0*/ 	.byte	0x02, 0x4a
	.zero		1
	.zero		1


	//----- nvinfo : EIATTR_EXIT_INSTR_OFFSETS
	.align		4
        /*00c4*/ 	.byte	0x04, 0x1c
        /*00c6*/ 	.short	(.L_107 - .L_106)


	//   ....[0]....
.L_106:
        /*00c8*/ 	.word	0x00000640


	//   ....[1]....
        /*00cc*/ 	.word	0x00000990


	//----- nvinfo : EIATTR_MAX_THREADS
	.align		4
.L_107:
        /*00d0*/ 	.byte	0x04, 0x05
        /*00d2*/ 	.short	(.L_109 - .L_108)
.L_108:
        /*00d4*/ 	.word	0x00000100
        /*00d8*/ 	.word	0x00000001
        /*00dc*/ 	.word	0x00000001


	//----- nvinfo : EIATTR_CRS_STACK_SIZE
	.align		4
.L_109:
        /*00e0*/ 	.byte	0x04, 0x1e
        /*00e2*/ 	.short	(.L_111 - .L_110)
.L_110:
        /*00e4*/ 	.word	0x00000000


	//----- nvinfo : EIATTR_CBANK_PARAM_SIZE
	.align		4
.L_111:
        /*00e8*/ 	.byte	0x03, 0x19
        /*00ea*/ 	.short	0x002c


	//----- nvinfo : EIATTR_PARAM_CBANK
	.align		4
        /*00ec*/ 	.byte	0x04, 0x0a
        /*00ee*/ 	.short	(.L_113 - .L_112)
	.align		4
.L_112:
        /*00f0*/ 	.word	index@(.nv.constant0._Z30fused_i32_perturb_to_i8_kernelPaPKiPKaiiiji)
        /*00f4*/ 	.short	0x0380
        /*00f6*/ 	.short	0x002c


	//----- nvinfo : EIATTR_SW_WAR
	.align		4
.L_113:
        /*00f8*/ 	.byte	0x04, 0x36
        /*00fa*/ 	.short	(.L_115 - .L_114)
.L_114:
        /*00fc*/ 	.word	0x00000008
.L_115:


//--------------------- .nv.info._Z28fused_dequant_perturb_kernelPfPKiPKaiiij --------------------------
	.section	.nv.info._Z28fused_dequant_perturb_kernelPfPKiPKaiiij,"",@"SHT_CUDA_INFO"
	.sectionflags	@""
	.align	4


	//----- nvinfo : EIATTR_CUDA_API_VERSION
	.align		4
        /*0000*/ 	.byte	0x04, 0x37
        /*0002*/ 	.short	(.L_117 - .L_116)
.L_116:
        /*0004*/ 	.word	0x00000082


	//----- nvinfo : EIATTR_KPARAM_INFO
	.align		4
.L_117:
        /*0008*/ 	.byte	0x04, 0x17
        /*000a*/ 	.short	(.L_119 - .L_118)
.L_118:
        /*000c*/ 	.word	0x00000000
        /*0010*/ 	.short	0x0006
        /*0012*/ 	.short	0x0024
        /*0014*/ 	.byte	0x00, 0xf0, 0x11, 0x00


	//----- nvinfo : EIATTR_KPARAM_INFO
	.align		4
.L_119:
        /*0018*/ 	.byte	0x04, 0x17
        /*001a*/ 	.short	(.L_121 - .L_120)
.L_120:
        /*001c*/ 	.word	0x00000000
        /*0020*/ 	.short	0x0005
        /*0022*/ 	.short	0x0020
        /*0024*/ 	.byte	0x00, 0xf0, 0x11, 0x00


	//----- nvinfo : EIATTR_KPARAM_INFO
	.align		4
.L_121:
        /*0028*/ 	.byte	0x04, 0x17
        /*002a*/ 	.short	(.L_123 - .L_122)
.L_122:
        /*002c*/ 	.word	0x00000000
        /*0030*/ 	.short	0x0004
        /*0032*/ 	.short	0x001c
        /*0034*/ 	.byte	0x00, 0xf0, 0x11, 0x00


	//----- nvinfo : EIATTR_KPARAM_INFO
	.align		4
.L_123:
        /*0038*/ 	.byte	0x04, 0x17
        /*003a*/ 	.short	(.L_125 - .L_124)
.L_124:
        /*003c*/ 	.word	0x00000000
        /*0040*/ 	.short	0x0003
        /*0042*/ 	.short	0x0018
        /*0044*/ 	.byte	0x00, 0xf0, 0x11, 0x00


	//----- nvinfo : EIATTR_KPARAM_INFO
	.align		4
.L_125:
        /*0048*/ 	.byte	0x04, 0x17
        /*004a*/ 	.short	(.L_127 - .L_126)
.L_126:
        /*004c*/ 	.word	0x00000000
        /*0050*/ 	.short	0x0002
        /*0052*/ 	.short	0x0010
        /*0054*/ 	.byte	0x00, 0xf5, 0x21, 0x00


	//----- nvinfo : EIATTR_KPARAM_INFO
	.align		4
.L_127:
        /*0058*/ 	.byte	0x04, 0x17
        /*005a*/ 	.short	(.L_129 - .L_128)
.L_128:
        /*005c*/ 	.word	0x00000000
        /*0060*/ 	.short	0x0001
        /*0062*/ 	.short	0x0008
        /*0064*/ 	.byte	0x00, 0xf5, 0x21, 0x00


	//----- nvinfo : EIATTR_KPARAM_INFO
	.align		4
.L_129:
        /*0068*/ 	.byte	0x04, 0x17
        /*006a*/ 	.short	(.L_131 - .L_130)
.L_130:
        /*006c*/ 	.word	0x00000000
        /*0070*/ 	.short	0x0000
        /*0072*/ 	.short	0x0000
        /*0074*/ 	.byte	0x00, 0xf5, 0x21, 0x00


	//----- nvinfo : EIATTR_SPARSE_MMA_MASK
	.align		4
.L_131:
        /*0078*/ 	.byte	0x03, 0x50
        /*007a*/ 	.short	0x0000


	//----- nvinfo : EIATTR_MAXREG_COUNT
	.align		4
        /*007c*/ 	.byte	0x03, 0x1b
        /*007e*/ 	.short	0x0080


	//----- nvinfo : EIATTR_NUM_BARRIERS
	.align		4
        /*0080*/ 	.byte	0x02, 0x4c
        /*0082*/ 	.byte	0x01
	.zero		1


	//----- nvinfo : EIATTR_MERCURY_ISA_VERSION
	.align		4
        /*0084*/ 	.byte	0x03, 0x5f
        /*0086*/ 	.short	0x0101


	//----- nvinfo : EIATTR_COOP_GROUP_MASK_REGIDS
	.align		4
        /*0088*/ 	.byte	0x04, 0x29
        /*008a*/ 	.short	(.L_133 - .L_132)


	//   ....[0]....
.L_132:
        /*008c*/ 	.word	0xffffffff


	//   ....[1]....
        /*0090*/ 	.word	0xffffffff


	//   ....[2]....
        /*0094*/ 	.word	0xffffffff


	//   ....[3]....
        /*0098*/ 	.word	0xffffffff


	//   ....[4]....
        /*009c*/ 	.word	0xffffffff


	//   ....[5]....
        /*00a0*/ 	.word	0xffffffff


	//   ....[6]....
        /*00a4*/ 	.word	0xffffffff


	//   ....[7]....
        /*00a8*/ 	.word	0xffffffff


	//   ....[8]....
        /*00ac*/ 	.word	0xffffffff


	//   ....[9]....
        /*00b0*/ 	.word	0xffffffff


	//   ....[10]....
        /*00b4*/ 	.word	0xffffffff


	//   ....[11]....
        /*00b8*/ 	.word	0xffffffff


	//----- nvinfo : EIATTR_COOP_GROUP_INSTR_OFFSETS
	.align		4
.L_133:
        /*00bc*/ 	.byte	0x04, 0x28
        /*00be*/ 	.short	(.L_135 - .L_134)


	//   ....[0]....
.L_134:
        /*00c0*/ 	.word	0x00000360


	//   ....[1]....
        /*00c4*/ 	.word	0x000003a0


	//   ....[2]....
        /*00c8*/ 	.word	0x00000400


	//   ....[3]....
        /*00cc*/ 	.word	0x00000410


	//   ....[4]....
        /*00d0*/ 	.word	0x00000450


	//   ....[5]....
        /*00d4*/ 	.word	0x00000470


	//   ....[6]....
        /*00d8*/ 	.word	0x000004b0


	//   ....[7]....
        /*00dc*/ 	.word	0x000004d0


	//   ....[8]....
        /*00e0*/ 	.word	0x00000510


	//   ....[9]....
        /*00e4*/ 	.word	0x00000520


	//   ....[10]....
        /*00e8*/ 	.word	0x00000600


	//   ....[11]....
        /*00ec*/ 	.word	0x000007c0


	//----- nvinfo : EIATTR_VRC_CTA_INIT_COUNT
	.align		4
.L_135:
        /*00f0*/ 	.byte	0x02, 0x4a
	.zero		1
	.zero		1


	//----- nvinfo : EIATTR_EXIT_INSTR_OFFSETS
	.align		4
        /*00f4*/ 	.byte	0x04, 0x1c
        /*00f6*/ 	.short	(.L_137 - .L_136)


	//   ....[0]....
.L_136:
        /*00f8*/ 	.word	0x000007d0


	//   ....[1]....
        /*00fc*/ 	.word	0x00000b30


	//----- nvinfo : EIATTR_MAX_THREADS
	.align		4
.L_137:
        /*0100*/ 	.byte	0x04, 0x05
        /*0102*/ 	.short	(.L_139 - .L_138)
.L_138:
        /*0104*/ 	.word	0x00000100
        /*0108*/ 	.word	0x00000001
        /*010c*/ 	.word	0x00000001


	//----- nvinfo : EIATTR_CRS_STACK_SIZE
	.align		4
.L_139:
        /*0110*/ 	.byte	0x04, 0x1e
        /*0112*/ 	.short	(.L_141 - .L_140)
.L_140:
        /*0114*/ 	.word	0x00000000


	//----- nvinfo : EIATTR_CBANK_PARAM_SIZE
	.align		4
.L_141:
        /*0118*/ 	.byte	0x03, 0x19
        /*011a*/ 	.short	0x0028


	//----- nvinfo : EIATTR_PARAM_CBANK
	.align		4
        /*011c*/ 	.byte	0x04, 0x0a
        /*011e*/ 	.short	(.L_143 - .L_142)
	.align		4
.L_142:
        /*0120*/ 	.word	index@(.nv.constant0._Z28fused_dequant_perturb_kernelPfPKiPKaiiij)
        /*0124*/ 	.short	0x0380
        /*0126*/ 	.short	0x0028


	//----- nvinfo : EIATTR_SW_WAR
	.align		4
.L_143:
        /*0128*/ 	.byte	0x04, 0x36
        /*012a*/ 	.short	(.L_145 - .L_144)
.L_144:
        /*012c*/ 	.word	0x00000008
.L_145:


//--------------------- .nv.info._Z15quantize_kernelPaPKfi --------------------------
	.section	.nv.info._Z15quantize_kernelPaPKfi,"",@"SHT_CUDA_INFO"
	.sectionflags	@""
	.align	4


	//----- nvinfo : EIATTR_CUDA_API_VERSION
	.align		4
        /*0000*/ 	.byte	0x04, 0x37
        /*0002*/ 	.short	(.L_147 - .L_146)
.L_146:
        /*0004*/ 	.word	0x00000082


	//----- nvinfo : EIATTR_KPARAM_INFO
	.align		4
.L_147:
        /*0008*/ 	.byte	0x04, 0x17
        /*000a*/ 	.short	(.L_149 - .L_148)
.L_148:
        /*000c*/ 	.word	0x00000000
        /*0010*/ 	.short	0x0002
        /*0012*/ 	.short	0x0010
        /*0014*/ 	.byte	0x00, 0xf0, 0x11, 0x00


	//----- nvinfo : EIATTR_KPARAM_INFO
	.align		4
.L_149:
        /*0018*/ 	.byte	0x04, 0x17
        /*001a*/ 	.short	(.L_151 - .L_150)
.L_150:
        /*001c*/ 	.word	0x00000000
        /*0020*/ 	.short	0x0001
        /*0022*/ 	.short	0x0008
        /*0024*/ 	.byte	0x00, 0xf5, 0x21, 0x00


	//----- nvinfo : EIATTR_KPARAM_INFO
	.align		4
.L_151:
        /*0028*/ 	.byte	0x04, 0x17
        /*002a*/ 	.short	(.L_153 - .L_152)
.L_152:
        /*002c*/ 	.word	0x00000000
        /*0030*/ 	.short	0x0000
        /*0032*/ 	.short	0x0000
        /*0034*/ 	.byte	0x00, 0xf5, 0x21, 0x00


	//----- nvinfo : EIATTR_SPARSE_MMA_MASK
	.align		4
.L_153:
        /*0038*/ 	.byte	0x03, 0x50
        /*003a*/ 	.short	0x0000


	//----- nvinfo : EIATTR_MAXREG_COUNT
	.align		4
        /*003c*/ 	.byte	0x03, 0x1b
        /*003e*/ 	.short	0x0040


	//----- nvinfo : EIATTR_MERCURY_ISA_VERSION
	.align		4
        /*0040*/ 	.byte	0x03, 0x5f
        /*0042*/ 	.short	0x0101


	//----- nvinfo : EIATTR_VRC_CTA_INIT_COUNT
	.align		4
        /*0044*/ 	.byte	0x02, 0x4a
	.zero		1
	.zero		1


	//----- nvinfo : EIATTR_EXIT_INSTR_OFFSETS
	.align		4
        /*0048*/ 	.byte	0x04, 0x1c
        /*004a*/ 	.short	(.L_155 - .L_154)


	//   ....[0]....
.L_154:
        /*004c*/ 	.word	0x00000070


	//   ....[1]....
        /*0050*/ 	.word	0x00000130


	//----- nvinfo : EIATTR_MAX_THREADS
	.align		4
.L_155:
        /*0054*/ 	.byte	0x04, 0x05
        /*0056*/ 	.short	(.L_157 - .L_156)
.L_156:
        /*0058*/ 	.word	0x00000100
        /*005c*/ 	.word	0x00000001
        /*0060*/ 	.word	0x00000001


	//----- nvinfo : EIATTR_CBANK_PARAM_SIZE
	.align		4
.L_157:
        /*0064*/ 	.byte	0x03, 0x19
        /*0066*/ 	.short	0x0014


	//----- nvinfo : EIATTR_PARAM_CBANK
	.align		4
        /*0068*/ 	.byte	0x04, 0x0a
        /*006a*/ 	.short	(.L_159 - .L_158)
	.align		4
.L_158:
        /*006c*/ 	.word	index@(.nv.constant0._Z15quantize_kernelPaPKfi)
        /*0070*/ 	.short	0x0380
        /*0072*/ 	.short	0x0014


	//----- nvinfo : EIATTR_SW_WAR
	.align		4
.L_159:
        /*0074*/ 	.byte	0x04, 0x36
        /*0076*/ 	.short	(.L_161 - .L_160)
.L_160:
        /*0078*/ 	.word	0x00000008
.L_161:


//--------------------- .nv.callgraph             --------------------------
	.section	.nv.callgraph,"",@"SHT_CUDA_CALLGRAPH"
	.align	4
	.sectionentsize	8
	.align		4
        /*0000*/ 	.word	0x00000000
	.align		4
        /*0004*/ 	.word	0xffffffff
	.align		4
        /*0008*/ 	.word	0x00000000
	.align		4
        /*000c*/ 	.word	0xfffffffe
	.align		4
        /*0010*/ 	.word	0x00000000
	.align		4
        /*0014*/ 	.word	0xfffffffd
	.align		4
        /*0018*/ 	.word	0x00000000
	.align		4
        /*001c*/ 	.word	0xfffffffc


//--------------------- .nv.constant4             --------------------------
	.section	.nv.constant4,"a",@progbits
	.align	8
	.align		8
.nv.constant4:
        /*0000*/ 	.dword	_ZN34_INTERNAL_9bde48c6_4_k_cu_3f38c0174cuda3std3__436_GLOBAL__N__9bde48c6_4_k_cu_3f38c0176ignoreE
	.align		8
        /*0008*/ 	.dword	_ZN34_INTERNAL_9bde48c6_4_k_cu_3f38c0174cuda3std3__45__cpo5beginE
	.align		8
        /*0010*/ 	.dword	_ZN34_INTERNAL_9bde48c6_4_k_cu_3f38c0174cuda3std3__45__cpo3endE
	.align		8
        /*0018*/ 	.dword	_ZN34_INTERNAL_9bde48c6_4_k_cu_3f38c0174cuda3std3__45__cpo6cbeginE
	.align		8
        /*0020*/ 	.dword	_ZN34_INTERNAL_9bde48c6_4_k_cu_3f38c0174cuda3std3__45__cpo4cendE
	.align		8
        /*0028*/ 	.dword	_ZN34_INTERNAL_9bde48c6_4_k_cu_3f38c0174cuda3std3__419piecewise_constructE
	.align		8
        /*0030*/ 	.dword	_ZN34_INTERNAL_9bde48c6_4_k_cu_3f38c0174cuda3std3__48in_placeE
	.align		8
        /*0038*/ 	.dword	_ZN34_INTERNAL_9bde48c6_4_k_cu_3f38c0174cuda3std6ranges3__45__cpo4swapE
	.align		8
        /*0040*/ 	.dword	_ZN34_INTERNAL_9bde48c6_4_k_cu_3f38c0174cuda3std6ranges3__45__cpo9iter_moveE
	.align		8
        /*0048*/ 	.dword	_ZN34_INTERNAL_9bde48c6_4_k_cu_3f38c0174cuda3std6ranges3__45__cpo7advanceE


//--------------------- .text._Z37fused_i32_simple_perturb_to_i8_kernelPaPKiiiji --------------------------
	.section	.text._Z37fused_i32_simple_perturb_to_i8_kernelPaPKiiiji,"ax",@progbits
	.align	128
        .global         _Z37fused_i32_simple_perturb_to_i8_kernelPaPKiiiji
        .type           _Z37fused_i32_simple_perturb_to_i8_kernelPaPKiiiji,@function
        .size           _Z37fused_i32_simple_perturb_to_i8_kernelPaPKiiiji,(.L_x_21 - _Z37fused_i32_simple_perturb_to_i8_kernelPaPKiiiji)
        .other          _Z37fused_i32_simple_perturb_to_i8_kernelPaPKiiiji,@"STO_CUDA_ENTRY STV_DEFAULT"
_Z37fused_i32_simple_perturb_to_i8_kernelPaPKiiiji:
.text._Z37fused_i32_simple_perturb_to_i8_kernelPaPKiiiji:
[----:B------:R-:W-:Y:S01]  /*0000*/  LDC R1, c[0x0][0x37c] ;  /* 0x0000df00ff017b82 */ /* 0x000fe20000000800 */
[----:B------:R-:W0:Y:S07]  /*0010*/  S2R R0, SR_TID.X ;  /* 0x0000000000007919 */ /* 0x000e2e0000002100 */
[----:B------:R-:W0:Y:S08]  /*0020*/  S2UR UR4, SR_CTAID.X ;  /* 0x00000000000479c3 */ /* 0x000e300000002500 */
[----:B------:R-:W0:Y:S08]  /*0030*/  LDC R5, c[0x0][0x360] ;  /* 0x0000d800ff057b82 */ /* 0x000e300000000800 */
[----:B------:R-:W1:Y:S01]  /*0040*/  LDC.64 R2, c[0x0][0x390] ;  /* 0x0000e400ff027b82 */ /* 0x000e620000000a00 */
[----:B0-----:R-:W-:-:S02]  /*0050*/  IMAD R5, R5, UR4, R0 ;  /* 0x0000000405057c24 */ /* 0x001fc4000f8e0200 */
[----:B-1----:R-:W-:-:S05]  /*0060*/  IMAD R0, R3, R2, RZ ;  /* 0x0000000203007224 */ /* 0x002fca00078e02ff */
[----:B------:R-:W-:-:S13]  /*0070*/  ISETP.GE.AND P0, PT, R5, R0, PT ;  /* 0x000000000500720c */ /* 0x000fda0003f06270 */
[----:B------:R-:W-:Y:S05]  /*0080*/  @P0 EXIT ;  /* 0x000000000000094d */ /* 0x000fea0003800000 */
[----:B------:R-:W0:Y:S01]  /*0090*/  LDC.64 R6, c[0x0][0x388] ;  /* 0x0000e200ff067b82 */ /* 0x000e220000000a00 */
[----:B------:R-:W1:Y:S01]  /*00a0*/  LDCU.64 UR4, c[0x0][0x358] ;  /* 0x00006b00ff0477ac */ /* 0x000e620008000a00 */
[----:B------:R-:W-:Y:S01]  /*00b0*/  IABS R4, R2 ;  /* 0x0000000200047213 */ /* 0x000fe20000000000 */
[----:B------:R-:W2:Y:S01]  /*00c0*/  LDCU.64 UR6, c[0x0][0x398] ;  /* 0x00007300ff0677ac */ /* 0x000ea20008000a00 */
[----:B------:R-:W3:Y:S01]  /*00d0*/  LDCU.64 UR8, c[0x0][0x380] ;  /* 0x00007000ff0877ac */ /* 0x000ee20008000a00 */
[----:B0-----:R-:W-:-:S05]  /*00e0*/  IMAD.WIDE R6, R5, 0x4, R6 ;  /* 0x0000000405067825 */ /* 0x001fca00078e0206 */
[----:B-1----:R0:W4:Y:S01]  /*00f0*/  LDG.E.CONSTANT R0, desc[UR4][R6.64] ;  /* 0x0000000406007981 */ /* 0x002122000c1e9900 */
[----:B------:R-:W1:Y:S01]  /*0100*/  I2F.RP R3, R4 ;  /* 0x0000000400037306 */ /* 0x000e620000209400 */
[----:B0-----:R-:W-:-:S07]  /*0110*/  IABS R6, R5 ;  /* 0x0000000500067213 */ /* 0x001fce0000000000 */
[----:B-1----:R-:W0:Y:S02]  /*0120*/  MUFU.RCP R3, R3 ;  /* 0x0000000300037308 */ /* 0x002e240000001000 */
[----:B0-----:R-:W-:-:S06]  /*0130*/  VIADD R8, R3, 0xffffffe ;  /* 0x0ffffffe03087836 */ /* 0x001fcc0000000000 */
[----:B------:R0:W1:Y:S02]  /*0140*/  F2I.FTZ.U32.TRUNC.NTZ R9, R8 ;  /* 0x0000000800097305 */ /* 0x000064000021f000 */
[----:B0-----:R-:W-:Y:S02]  /*0150*/  IMAD.MOV.U32 R8, RZ, RZ, RZ ;  /* 0x000000ffff087224 */ /* 0x001fe400078e00ff */
[----:B-1----:R-:W-:-:S04]  /*0160*/  IMAD.MOV R11, RZ, RZ, -R9 ;  /* 0x000000ffff0b7224 */ /* 0x002fc800078e0a09 */
[----:B------:R-:W-:-:S04]  /*0170*/  IMAD R11, R11, R4, RZ ;  /* 0x000000040b0b7224 */ /* 0x000fc800078e02ff */
[----:B------:R-:W-:-:S06]  /*0180*/  IMAD.HI.U32 R9, R9, R11, R8 ;  /* 0x0000000b09097227 */ /* 0x000fcc00078e0008 */
[----:B------:R-:W-:-:S04]  /*0190*/  IMAD.HI.U32 R9, R9, R6, RZ ;  /* 0x0000000609097227 */ /* 0x000fc800078e00ff */
[----:B------:R-:W-:-:S04]  /*01a0*/  IMAD.MOV R3, RZ, RZ, -R9 ;  /* 0x000000ffff037224 */ /* 0x000fc800078e0a09 */
[----:B------:R-:W-:-:S05]  /*01b0*/  IMAD R3, R4, R3, R6 ;  /* 0x0000000304037224 */ /* 0x000fca00078e0206 */
[----:B------:R-:W-:-:S13]  /*01c0*/  ISETP.GT.U32.AND P2, PT, R4, R3, PT ;  /* 0x000000030400720c */ /* 0x000fda0003f44070 */
[----:B------:R-:W-:Y:S02]  /*01d0*/  @!P2 IMAD.IADD R3, R3, 0x1, -R4 ;  /* 0x000000010303a824 */ /* 0x000fe400078e0a04 */
[----:B------:R-:W-:Y:S01]  /*01e0*/  @!P2 VIADD R9, R9, 0x1 ;  /* 0x000000010909a836 */ /* 0x000fe20000000000 */
[----:B------:R-:W-:Y:S02]  /*01f0*/  ISETP.NE.AND P2, PT, R2, RZ, PT ;  /* 0x000000ff0200720c */ /* 0x000fe40003f45270 */
[----:B------:R-:W-:Y:S02]  /*0200*/  ISETP.GE.U32.AND P0, PT, R3, R4, PT ;  /* 0x000000040300720c */ /* 0x000fe40003f06070 */
[----:B------:R-:W-:-:S04]  /*0210*/  LOP3.LUT R3, R5, R2, RZ, 0x3c, !PT ;  /* 0x0000000205037212 */ /* 0x000fc800078e3cff */
[----:B------:R-:W-:-:S07]  /*0220*/  ISETP.GE.AND P1, PT, R3, RZ, PT ;  /* 0x000000ff0300720c */ /* 0x000fce0003f26270 */
[----:B------:R-:W-:-:S06]  /*0230*/  @P0 VIADD R9, R9, 0x1 ;  /* 0x0000000109090836 */ /* 0x000fcc0000000000 */
[----:B------:R-:W-:Y:S01]  /*0240*/  @!P1 IMAD.MOV R9, RZ, RZ, -R9 ;  /* 0x000000ffff099224 */ /* 0x000fe200078e0a09 */
[----:B------:R-:W-:-:S04]  /*0250*/  @!P2 LOP3.LUT R9, RZ, R2, RZ, 0x33, !PT ;  /* 0x00000002ff09a212 */ /* 0x000fc800078e33ff */
[C---:B------:R-:W-:Y:S01]  /*0260*/  LEA.HI R3, R9.reuse, R9, RZ, 0x1 ;  /* 0x0000000909037211 */ /* 0x040fe200078f08ff */
[----:B------:R-:W-:Y:S01]  /*0270*/  IMAD.MOV R4, RZ, RZ, -R9 ;  /* 0x000000ffff047224 */ /* 0x000fe200078e0a09 */
[----:B------:R-:W-:Y:S02]  /*0280*/  LOP3.LUT R9, R9, 0x1, RZ, 0xc0, !PT ;  /* 0x0000000109097812 */ /* 0x000fe400078ec0ff */
[----:B--2---:R-:W-:Y:S01]  /*0290*/  LEA.HI.SX32 R3, R3, UR6, 0x1f ;  /* 0x0000000603037c11 */ /* 0x004fe2000f8ffaff */
[----:B------:R-:W-:Y:S01]  /*02a0*/  IMAD R2, R2, R4, R5 ;  /* 0x0000000402027224 */ /* 0x000fe200078e0205 */
[----:B------:R-:W-:-:S03]  /*02b0*/  ISETP.NE.U32.AND P1, PT, R9, 0x1, PT ;  /* 0x000000010900780c */ /* 0x000fc60003f25070 */
[----:B------:R-:W-:-:S05]  /*02c0*/  IMAD R2, R2, -0x61c88647, R3 ;  /* 0x9e3779b902027824 */ /* 0x000fca00078e0203 */
[----:B------:R-:W-:-:S04]  /*02d0*/  SHF.R.U32.HI R3, RZ, 0x10, R2 ;  /* 0x00000010ff037819 */ /* 0x000fc80000011602 */
[----:B------:R-:W-:-:S05]  /*02e0*/  LOP3.LUT R3, R3, R2, RZ, 0x3c, !PT ;  /* 0x0000000203037212 */ /* 0x000fca00078e3cff */
[----:B------:R-:W-:-:S05]  /*02f0*/  IMAD R3, R3, -0x7a143595, RZ ;  /* 0x85ebca6b03037824 */ /* 0x000fca00078e02ff */
[----:B------:R-:W-:-:S04]  /*0300*/  SHF.R.U32.HI R2, RZ, 0xd, R3 ;  /* 0x0000000dff027819 */ /* 0x000fc80000011603 */
[----:B------:R-:W-:-:S05]  /*0310*/  LOP3.LUT R2, R2, R3, RZ, 0x3c, !PT ;  /* 0x0000000302027212 */ /* 0x000fca00078e3cff */
[----:B------:R-:W-:-:S05]  /*0320*/  IMAD R2, R2, -0x3d4d51cb, RZ ;  /* 0xc2b2ae3502027824 */ /* 0x000fca00078e02ff */
[----:B------:R-:W-:-:S04]  /*0330*/  SHF.R.U32.HI R3, RZ, 0x10, R2 ;  /* 0x00000010ff037819 */ /* 0x000fc80000011602 */
[----:B------:R-:W-:-:S04]  /*0340*/  LOP3.LUT R3, R3, R2, RZ, 0x3c, !PT ;  /* 0x0000000203037212 */ /* 0x000fc800078e3cff */
[----:B------:R-:W-:Y:S02]  /*0350*/  LOP3.LUT R2, R3, 0x1, RZ, 0xc0, !PT ;  /* 0x0000000103027812 */ /* 0x000fe400078ec0ff */
[----:B------:R-:W-:Y:S02]  /*0360*/  SHF.R.U32.HI R3, RZ, 0x1, R3 ;  /* 0x00000001ff037819 */ /* 0x000fe40000011603 */
[----:B------:R-:W-:Y:S02]  /*0370*/  ISETP.NE.U32.AND P0, PT, R2, 0x1, PT ;  /* 0x000000010200780c */ /* 0x000fe40003f05070 */
[----:B------:R-:W-:-:S11]  /*0380*/  LOP3.LUT R3, R3, 0x1f, RZ, 0xc0, !PT ;  /* 0x0000001f03037812 */ /* 0x000fd600078ec0ff */
[----:B------:R-:W-:Y:S01]  /*0390*/  @P0 IMAD.MOV R3, RZ, RZ, -R3 ;  /* 0x000000ffff030224 */ /* 0x000fe200078e0a03 */
[----:B---3--:R-:W-:-:S03]  /*03a0*/  IADD3 R2, P0, PT, R5, UR8, RZ ;  /* 0x0000000805027c10 */ /* 0x008fc6000ff1e0ff */
[----:B------:R-:W-:Y:S01]  /*03b0*/  @!P1 IMAD.MOV R3, RZ, RZ, -R3 ;  /* 0x000000ffff039224 */ /* 0x000fe200078e0a03 */
[----:B----4-:R-:W-:-:S04]  /*03c0*/  SHF.R.S32.HI R0, RZ, UR7, R0 ;  /* 0x00000007ff007c19 */ /* 0x010fc80008011400 */
[----:B------:R-:W-:Y:S02]  /*03d0*/  VIADDMNMX R0, R3, R0, 0x7f, PT ;  /* 0x0000007f03007446 */ /* 0x000fe40003800100 */
[----:B------:R-:W-:Y:S02]  /*03e0*/  LEA.HI.X.SX32 R3, R5, UR9, 0x1, P0 ;  /* 0x0000000905037c11 */ /* 0x000fe400080f0eff */
[----:B------:R-:W-:-:S05]  /*03f0*/  VIMNMX R5, PT, PT, R0, -0x7f, !PT ;  /* 0xffffff8100057848 */ /* 0x000fca0007fe0100 */
[----:B------:R-:W-:Y:S01]  /*0400*/  STG.E.U8 desc[UR4][R2.64], R5 ;  /* 0x0000000502007986 */ /* 0x000fe2000c101104 */
[----:B------:R-:W-:Y:S05]  /*0410*/  EXIT ;  /* 0x000000000000794d */ /* 0x000fea0003800000 */
.L_x_0:
[----:B------:R-:W-:-:S00]  /*0420*/  BRA `(.L_x_0) ;  /* 0xfffffffc00fc7947 */ /* 0x000fc0000383ffff */
[----:B------:R-:W-:-:S00]  /*0430*/  NOP ;  /* 0x0000000000007918 */ /* 0x000fc00000000000 */
        /* <DEDUP_REMOVED lines=12> */
.L_x_21:


//--------------------- .text._Z38fused_i32_simple_perturb_to_f32_kernelPfPKiiiji --------------------------
	.section	.text._Z38fused_i32_simple_perturb_to_f32_kernelPfPKiiiji,"ax",@progbits
	.align	128
        .global         _Z38fused_i32_simple_perturb_to_f32_kernelPfPKiiiji
        .type           _Z38fused_i32_simple_perturb_to_f32_kernelPfPKiiiji,@function
        .size           _Z38fused_i32_simple_perturb_to_f32_kernelPfPKiiiji,(.L_x_22 - _Z38fused_i32_simple_perturb_to_f32_kernelPfPKiiiji)
        .other          _Z38fused_i32_simple_perturb_to_f32_kernelPfPKiiiji,@"STO_CUDA_ENTRY STV_DEFAULT"
_Z38fused_i32_simple_perturb_to_f32_kernelPfPKiiiji:
.text._Z38fused_i32_simple_perturb_to_f32_kernelPfPKiiiji:
        /* <DEDUP_REMOVED lines=13> */
[----:B0-----:R-:W-:-:S05]  /*00d0*/  IMAD.WIDE R6, R5, 0x4, R6 ;  /* 0x0000000405067825 */ /* 0x001fca00078e0206 */
[----:B-1----:R0:W3:Y:S01]  /*00e0*/  LDG.E.CONSTANT R0, desc[UR4][R6.64] ;  /* 0x0000000406007981 */ /* 0x0020e2000c1e9900 */
        /* <DEDUP_REMOVED lines=13> */
[----:B------:R-:W-:Y:S01]  /*01c0*/  @!P2 IMAD.IADD R3, R3, 0x1, -R10 ;  /* 0x000000010303a824 */ /* 0x000fe200078e0a0a */
[----:B------:R-:W-:Y:S02]  /*01d0*/  @!P2 IADD3 R4, PT, PT, R4, 0x1, RZ ;  /* 0x000000010404a810 */ /* 0x000fe40007ffe0ff */
        /* <DEDUP_REMOVED lines=12> */
[----:B------:R-:W-:-:S03]  /*02a0*/  IADD3 R6, PT, PT, RZ, -UR7, RZ ;  /* 0x80000007ff067c10 */ /* 0x000fc6000fffe0ff */
[----:B------:R-:W-:-:S05]  /*02b0*/  IMAD R2, R2, -0x61c88647, R3 ;  /* 0x9e3779b902027824 */ /* 0x000fca00078e0203 */
[----:B------:R-:W-:-:S04]  /*02c0*/  SHF.R.U32.HI R3, RZ, 0x10, R2 ;  /* 0x00000010ff037819 */ /* 0x000fc80000011602 */
[----:B------:R-:W-:-:S05]  /*02d0*/  LOP3.LUT R3, R3, R2, RZ, 0x3c, !PT ;  /* 0x0000000203037212 */ /* 0x000fca00078e3cff */
[----:B------:R-:W-:-:S05]  /*02e0*/  IMAD R3, R3, -0x7a143595, RZ ;  /* 0x85ebca6b03037824 */ /* 0x000fca00078e02ff */
[----:B------:R-:W-:-:S04]  /*02f0*/  SHF.R.U32.HI R2, RZ, 0xd, R3 ;  /* 0x0000000dff027819 */ /* 0x000fc80000011603 */
[----:B------:R-:W-:-:S05]  /*0300*/  LOP3.LUT R2, R2, R3, RZ, 0x3c, !PT ;  /* 0x0000000302027212 */ /* 0x000fca00078e3cff */
[----:B------:R-:W-:Y:S01]  /*0310*/  IMAD R3, R2, -0x3d4d51cb, RZ ;  /* 0xc2b2ae3502037824 */ /* 0x000fe200078e02ff */
[----:B------:R-:W-:-:S04]  /*0320*/  VIMNMX R2, PT, PT, R6, 0x116, PT ;  /* 0x0000011606027848 */ /* 0x000fc80003fe0100 */
[----:B------:R-:W-:Y:S02]  /*0330*/  SHF.R.U32.HI R6, RZ, 0x10, R3 ;  /* 0x00000010ff067819 */ /* 0x000fe40000011603 */
[----:B------:R-:W-:Y:S02]  /*0340*/  VIMNMX R2, PT, PT, R2, -0x116, !PT ;  /* 0xfffffeea02027848 */ /* 0x000fe40007fe0100 */
[----:B------:R-:W-:Y:S02]  /*0350*/  LOP3.LUT R7, R6, R3, RZ, 0x3c, !PT ;  /* 0x0000000306077212 */ /* 0x000fe400078e3cff */
[----:B------:R-:W-:Y:S02]  /*0360*/  IABS R6, R2 ;  /* 0x0000000200067213 */ /* 0x000fe40000000000 */
[----:B------:R-:W-:Y:S02]  /*0370*/  LOP3.LUT R3, R7, 0x1, RZ, 0xc0, !PT ;  /* 0x0000000107037812 */ /* 0x000fe400078ec0ff */
[----:B------:R-:W-:-:S02]  /*0380*/  SHF.R.U32.HI R7, RZ, 0x1, R7 ;  /* 0x00000001ff077819 */ /* 0x000fc40000011607 */
[----:B------:R-:W-:Y:S01]  /*0390*/  ISETP.NE.U32.AND P1, PT, R3, 0x1, PT ;  /* 0x000000010300780c */ /* 0x000fe20003f25070 */
[----:B------:R-:W-:Y:S01]  /*03a0*/  VIADD R3, R2, 0x1fc ;  /* 0x000001fc02037836 */ /* 0x000fe20000000000 */
[----:B------:R-:W-:Y:S02]  /*03b0*/  ISETP.GE.U32.AND P0, PT, R6, 0x65, PT ;  /* 0x000000650600780c */ /* 0x000fe40003f06070 */
[----:B------:R-:W-:Y:S02]  /*03c0*/  LOP3.LUT R8, R7, 0x1f, RZ, 0xc0, !PT ;  /* 0x0000001f07087812 */ /* 0x000fe400078ec0ff */
[----:B------:R-:W-:-:S05]  /*03d0*/  SHF.R.U32.HI R6, RZ, 0x2, R3 ;  /* 0x00000002ff067819 */ /* 0x000fca0000011603 */
[C---:B------:R-:W-:Y:S01]  /*03e0*/  IMAD R7, R6.reuse, 0x1fd, R3 ;  /* 0x000001fd06077824 */ /* 0x040fe200078e0203 */
[----:B------:R-:W-:Y:S01]  /*03f0*/  SHF.L.U32 R6, R6, 0x17, RZ ;  /* 0x0000001706067819 */ /* 0x000fe200000006ff */
[----:B------:R-:W-:Y:S02]  /*0400*/  @P1 IMAD.MOV R8, RZ, RZ, -R8 ;  /* 0x000000ffff081224 */ /* 0x000fe400078e0a08 */
[----:B------:R-:W-:Y:S01]  /*0410*/  @!P0 VIADD R7, R2, 0x7f ;  /* 0x0000007f02078836 */ /* 0x000fe20000000000 */
[----:B------:R-:W-:Y:S01]  /*0420*/  SEL R6, R6, 0x3f800000, P0 ;  /* 0x3f80000006067807 */ /* 0x000fe20000000000 */
[----:B------:R-:W0:Y:S01]  /*0430*/  LDC.64 R2, c[0x0][0x380] ;  /* 0x0000e000ff027b82 */ /* 0x000e220000000a00 */
[----:B------:R-:W-:Y:S01]  /*0440*/  ISETP.NE.U32.AND P0, PT, R9, 0x1, PT ;  /* 0x000000010900780c */ /* 0x000fe20003f05070 */
[----:B------:R-:W1:Y:S01]  /*0450*/  I2F.S16 R8, R8 ;  /* 0x0000000800087306 */ /* 0x000e620000101400 */
[----:B------:R-:W-:-:S04]  /*0460*/  IMAD.SHL.U32 R7, R7, 0x800000, RZ ;  /* 0x0080000007077824 */ /* 0x000fc800078e00ff */
[----:B------:R-:W-:-:S04]  /*0470*/  FMUL R7, R7, 1 ;  /* 0x3f80000007077820 */ /* 0x000fc80000400000 */
[----:B------:R-:W-:-:S04]  /*0480*/  FMUL R7, R6, R7 ;  /* 0x0000000706077220 */ /* 0x000fc80000400000 */
[----:B------:R-:W-:Y:S01]  /*0490*/  FMUL R7, R6, R7 ;  /* 0x0000000706077220 */ /* 0x000fe20000400000 */
[----:B-1----:R-:W-:-:S03]  /*04a0*/  FMUL R4, R8, 0.25 ;  /* 0x3e80000008047820 */ /* 0x002fc60000400000 */
[----:B------:R-:W-:Y:S02]  /*04b0*/  FMUL R7, R6, R7 ;  /* 0x0000000706077220 */ /* 0x000fe40000400000 */
[----:B------:R-:W-:Y:S01]  /*04c0*/  FSEL R4, -R4, R4, !P0 ;  /* 0x0000000404047208 */ /* 0x000fe20004000100 */
[----:B0-----:R-:W-:Y:S01]  /*04d0*/  IMAD.WIDE R2, R5, 0x4, R2 ;  /* 0x0000000405027825 */ /* 0x001fe200078e0202 */
[----:B---3--:R-:W-:-:S05]  /*04e0*/  I2FP.F32.S32 R0, R0 ;  /* 0x0000000000007245 */ /* 0x008fca0000201400 */
[----:B------:R-:W-:-:S05]  /*04f0*/  FFMA R7, R7, R0, R4 ;  /* 0x0000000007077223 */ /* 0x000fca0000000004 */
[----:B------:R-:W-:Y:S01]  /*0500*/  STG.E desc[UR4][R2.64], R7 ;  /* 0x0000000702007986 */ /* 0x000fe2000c101904 */
[----:B------:R-:W-:Y:S05]  /*0510*/  EXIT ;  /* 0x000000000000794d */ /* 0x000fea0003800000 */
.L_x_1:
        /* <DEDUP_REMOVED lines=14> */
.L_x_22:


//--------------------- .text._Z30fused_i32_perturb_to_i8_kernelPaPKiPKaiiiji --------------------------
	.section	.text._Z30fused_i32_perturb_to_i8_kernelPaPKiPKaiiiji,"ax",@progbits
	.align	128
        .global         _Z30fused_i32_perturb_to_i8_kernelPaPKiPKaiiiji
        .type           _Z30fused_i32_perturb_to_i8_kernelPaPKiPKaiiiji,@function
        .size           _Z30fused_i32_perturb_to_i8_kernelPaPKiPKaiiiji,(.L_x_23 - _Z30fused_i32_perturb_to_i8_kernelPaPKiPKaiiiji)
        .other          _Z30fused_i32_perturb_to_i8_kernelPaPKiPKaiiiji,@"STO_CUDA_ENTRY STV_DEFAULT"
_Z30fused_i32_perturb_to_i8_kernelPaPKiPKaiiiji:
.text._Z30fused_i32_perturb_to_i8_kernelPaPKiPKaiiiji:
[----:B------:R-:W-:Y:S01]  /*0000*/  LDC R1, c[0x0][0x37c] ;  /* 0x0000df00ff017b82 */ /* 0x000fe20000000800 */
[----:B------:R-:W0:Y:S07]  /*0010*/  S2R R3, SR_TID.X ;  /* 0x0000000000037919 */ /* 0x000e2e0000002100 */
[----:B------:R-:W0:Y:S01]  /*0020*/  LDC R11, c[0x0][0x39c] ;  /* 0x0000e700ff0b7b82 */ /* 0x000e220000000800 */
[----:B------:R-:W1:Y:S01]  /*0030*/  LDCU.64 UR8, c[0x0][0x358] ;  /* 0x00006b00ff0877ac */ /* 0x000e620008000a00 */
[----:B------:R-:W-:Y:S01]  /*0040*/  BSSY.RECONVERGENT B0, `(.L_x_2) ;  /* 0x0000032000007945 */ /* 0x000fe20003800200 */
[----:B------:R-:W2:Y:S01]  /*0050*/  S2R R8, SR_TID.Y ;  /* 0x0000000000087919 */ /* 0x000ea20000002200 */
[----:B------:R-:W-:Y:S01]  /*0060*/  IMAD.MOV.U32 R17, RZ, RZ, RZ ;  /* 0x000000ffff117224 */ /* 0x000fe200078e00ff */
[----:B------:R-:W3:Y:S01]  /*0070*/  LDCU UR5, c[0x0][0x398] ;  /* 0x00007300ff0577ac */ /* 0x000ee20008000800 */
[----:B------:R-:W-:Y:S01]  /*0080*/  IMAD.MOV.U32 R10, RZ, RZ, RZ ;  /* 0x000000ffff0a7224 */ /* 0x000fe200078e00ff */
[----:B------:R-:W4:Y:S01]  /*0090*/  S2R R9, SR_TID.Z ;  /* 0x0000000000097919 */ /* 0x000f220000002300 */
[----:B------:R-:W5:Y:S01]  /*00a0*/  S2UR UR4, SR_CTAID.X ;  /* 0x00000000000479c3 */ /* 0x000f620000002500 */
[----:B------:R-:W0:Y:S07]  /*00b0*/  LDCU.64 UR10, c[0x0][0x390] ;  /* 0x00007200ff0a77ac */ /* 0x000e2e0008000a00 */
[----:B------:R-:W1:Y:S01]  /*00c0*/  LDC R0, c[0x0][0x3a4] ;  /* 0x0000e900ff007b82 */ /* 0x000e620000000800 */
[----:B0-----:R-:W-:Y:S01]  /*00d0*/  ISETP.GE.AND P0, PT, R3, R11, PT ;  /* 0x0000000b0300720c */ /* 0x001fe20003f06270 */
[----:B-----5:R-:W-:-:S02]  /*00e0*/  USHF.L.U32 UR7, UR4, 0x1, URZ ;  /* 0x0000000104077899 */ /* 0x020fc400080006ff */
[----:B-1----:R-:W-:-:S10]  /*00f0*/  VIADD R0, R0, UR4 ;  /* 0x0000000400007c36 */ /* 0x002fd40008000000 */
[----:B--234-:R-:W-:Y:S05]  /*0100*/  @P0 BRA `(.L_x_3) ;  /* 0x0000000000940947 */ /* 0x01cfea0003800000 */
[----:B------:R-:W0:Y:S01]  /*0110*/  LDC R13, c[0x0][0x360] ;  /* 0x0000d800ff0d7b82 */ /* 0x000e220000000800 */
[----:B------:R-:W-:Y:S02]  /*0120*/  IMAD R14, R11, UR7, RZ ;  /* 0x000000070b0e7c24 */ /* 0x000fe4000f8e02ff */
[----:B------:R-:W-:Y:S02]  /*0130*/  IMAD.MOV.U32 R10, RZ, RZ, RZ ;  /* 0x000000ffff0a7224 */ /* 0x000fe400078e00ff */
[----:B------:R-:W-:Y:S01]  /*0140*/  IMAD.IADD R15, R14, 0x1, R11 ;  /* 0x000000010e0f7824 */ /* 0x000fe200078e020b */
[----:B------:R-:W-:Y:S01]  /*0150*/  SHF.R.S32.HI R16, RZ, 0x1f, R14 ;  /* 0x0000001fff107819 */ /* 0x000fe2000001140e */
[----:B------:R-:W-:Y:S02]  /*0160*/  IMAD.MOV.U32 R2, RZ, RZ, R3 ;  /* 0x000000ffff027224 */ /* 0x000fe400078e0003 */
[----:B------:R-:W-:Y:S01]  /*0170*/  IMAD.MOV.U32 R17, RZ, RZ, RZ ;  /* 0x000000ffff117224 */ /* 0x000fe200078e00ff */
[----:B------:R-:W-:-:S07]  /*0180*/  SHF.R.S32.HI R12, RZ, 0x1f, R15 ;  /* 0x0000001fff0c7819 */ /* 0x000fce000001140f */
.L_x_4:
[----:B------:R-:W-:Y:S02]  /*0190*/  SHF.R.S32.HI R7, RZ, 0x1f, R2 ;  /* 0x0000001fff077819 */ /* 0x000fe40000011402 */
[C---:B------:R-:W-:Y:S02]  /*01a0*/  IADD3 R4, P0, P1, R2.reuse, UR10, R14 ;  /* 0x0000000a02047c10 */ /* 0x040fe4000f91e00e */
[----:B------:R-:W-:Y:S02]  /*01b0*/  IADD3 R6, P2, P3, R2, UR10, R15 ;  /* 0x0000000a02067c10 */ /* 0x000fe4000fb5e00f */
[C---:B------:R-:W-:Y:S02]  /*01c0*/  IADD3.X R5, PT, PT, R7.reuse, UR11, R16, P0, P1 ;  /* 0x0000000b07057c10 */ /* 0x040fe400087e2410 */
[----:B------:R-:W-:-:S03]  /*01d0*/  IADD3.X R7, PT, PT, R7, UR11, R12, P2, P3 ;  /* 0x0000000b07077c10 */ /* 0x000fc600097e640c */
[----:B------:R1:W2:Y:S04]  /*01e0*/  LDG.E.U8.CONSTANT R4, desc[UR8][R4.64] ;  /* 0x0000000804047981 */ /* 0x0002a8000c1e9100 */
[----:B------:R-:W3:Y:S01]  /*01f0*/  LDG.E.U8.CONSTANT R6, desc[UR8][R6.64] ;  /* 0x0000000806067981 */ /* 0x000ee2000c1e9100 */
[----:B------:R-:W-:Y:S02]  /*0200*/  VIADD R19, R2, UR5 ;  /* 0x0000000502137c36 */ /* 0x000fe40008000000 */
[----:B0-----:R-:W-:Y:S02]  /*0210*/  IMAD.IADD R2, R13, 0x1, R2 ;  /* 0x000000010d027824 */ /* 0x001fe400078e0202 */
[----:B------:R-:W-:-:S03]  /*0220*/  IMAD R19, R19, -0x61c88647, R0 ;  /* 0x9e3779b913137824 */ /* 0x000fc600078e0200 */
[----:B------:R-:W-:Y:S02]  /*0230*/  ISETP.GE.AND P1, PT, R2, R11, PT ;  /* 0x0000000b0200720c */ /* 0x000fe40003f26270 */
        /* <DEDUP_REMOVED lines=8> */
[----:B-1----:R-:W-:Y:S02]  /*02c0*/  LOP3.LUT R5, R18, 0x1, RZ, 0xc0, !PT ;  /* 0x0000000112057812 */ /* 0x002fe400078ec0ff */
[----:B------:R-:W-:Y:S02]  /*02d0*/  SHF.R.U32.HI R18, RZ, 0x1, R18 ;  /* 0x00000001ff127819 */ /* 0x000fe40000011612 */
[----:B------:R-:W-:Y:S02]  /*02e0*/  ISETP.NE.U32.AND P0, PT, R5, 0x1, PT ;  /* 0x000000010500780c */ /* 0x000fe40003f05070 */
[----:B------:R-:W-:-:S11]  /*02f0*/  LOP3.LUT R18, R18, 0x1f, RZ, 0xc0, !PT ;  /* 0x0000001f12127812 */ /* 0x000fd600078ec0ff */
[----:B------:R-:W-:Y:S01]  /*0300*/  @P0 IMAD.MOV R18, RZ, RZ, -R18 ;  /* 0x000000ffff120224 */ /* 0x000fe200078e0a12 */
[----:B--2---:R-:W-:Y:S02]  /*0310*/  PRMT R4, R4, 0x8880, RZ ;  /* 0x0000888004047816 */ /* 0x004fe400000000ff */
[----:B---3--:R-:W-:-:S03]  /*0320*/  PRMT R5, R6, 0x8880, RZ ;  /* 0x0000888006057816 */ /* 0x008fc600000000ff */
[C---:B------:R-:W-:Y:S02]  /*0330*/  IMAD R17, R18.reuse, R4, R17 ;  /* 0x0000000412117224 */ /* 0x040fe400078e0211 */
[----:B------:R-:W-:Y:S01]  /*0340*/  IMAD R10, R18, R5, R10 ;  /* 0x00000005120a7224 */ /* 0x000fe200078e020a */
[----:B------:R-:W-:Y:S06]  /*0350*/  @!P1 BRA `(.L_x_4) ;  /* 0xfffffffc008c9947 */ /* 0x000fec000383ffff */
.L_x_3:
[----:B------:R-:W-:Y:S05]  /*0360*/  BSYNC.RECONVERGENT B0 ;  /* 0x0000000000007941 */ /* 0x000fea0003800200 */
.L_x_2:
[----:B------:R-:W0:Y:S01]  /*0370*/  LDCU UR10, c[0x0][0x360] ;  /* 0x00006c00ff0a77ac */ /* 0x000e220008000800 */
[----:B------:R-:W1:Y:S08]  /*0380*/  REDUX.SUM.S32 UR5, R17 ;  /* 0x00000000110573c4 */ /* 0x000e70000000c200 */
[----:B------:R-:W2:Y:S01]  /*0390*/  LDC R2, c[0x0][0x398] ;  /* 0x0000e600ff027b82 */ /* 0x000ea20000000800 */
[----:B------:R-:W-:Y:S01]  /*03a0*/  BSSY.RECONVERGENT B0, `(.L_x_5) ;  /* 0x0000014000007945 */ /* 0x000fe20003800200 */
[----:B------:R-:W3:Y:S01]  /*03b0*/  LDCU UR4, c[0x0][0x364] ;  /* 0x00006c80ff0477ac */ /* 0x000ee20008000800 */
[----:B------:R-:W-:-:S05]  /*03c0*/  ISETP.NE.AND P1, PT, R3, RZ, PT ;  /* 0x000000ff0300720c */ /* 0x000fca0003f25270 */
[----:B------:R-:W4:Y:S01]  /*03d0*/  REDUX.SUM.S32 UR6, R10 ;  /* 0x000000000a0673c4 */ /* 0x000f22000000c200 */
[----:B---3--:R-:W-:-:S04]  /*03e0*/  IMAD R8, R9, UR4, R8 ;  /* 0x0000000409087c24 */ /* 0x008fc8000f8e0208 */
[----:B0-----:R-:W-:Y:S01]  /*03f0*/  IMAD R8, R8, UR10, R3 ;  /* 0x0000000a08087c24 */ /* 0x001fe2000f8e0203 */
[----:B--2---:R-:W-:Y:S01]  /*0400*/  ISETP.GE.AND P2, PT, R3, R2, PT ;  /* 0x000000020300720c */ /* 0x004fe20003f46270 */
[----:B-1----:R-:W-:-:S03]  /*0410*/  IMAD.U32 R5, RZ, RZ, UR5 ;  /* 0x00000005ff057e24 */ /* 0x002fc6000f8e00ff */
[----:B------:R-:W-:Y:S01]  /*0420*/  LOP3.LUT P0, RZ, R8, 0x1f, RZ, 0xc0, !PT ;  /* 0x0000001f08ff7812 */ /* 0x000fe2000780c0ff */
[----:B----4-:R-:W-:-:S12]  /*0430*/  IMAD.U32 R7, RZ, RZ, UR6 ;  /* 0x00000006ff077e24 */ /* 0x010fd8000f8e00ff */
[----:B------:R-:W-:Y:S05]  /*0440*/  @P0 BRA `(.L_x_6) ;  /* 0x0000000000240947 */ /* 0x000fea0003800000 */
[----:B------:R-:W0:Y:S01]  /*0450*/  S2UR UR6, SR_CgaCtaId ;  /* 0x00000000000679c3 */ /* 0x000e220000008800 */
[----:B------:R-:W-:Y:S01]  /*0460*/  UMOV UR4, 0x400 ;  /* 0x0000040000047882 */ /* 0x000fe20000000000 */
[----:B------:R-:W-:Y:S01]  /*0470*/  SHF.R.U32.HI R4, RZ, 0x3, R3 ;  /* 0x00000003ff047819 */ /* 0x000fe20000011603 */
[----:B------:R-:W-:-:S03]  /*0480*/  UIADD3 UR5, UPT, UPT, UR4, 0x20, URZ ;  /* 0x0000002004057890 */ /* 0x000fc6000fffe0ff */
[----:B------:R-:W-:Y:S01]  /*0490*/  LOP3.LUT R4, R4, 0x7c, RZ, 0xc0, !PT ;  /* 0x0000007c04047812 */ /* 0x000fe200078ec0ff */
[----:B0-----:R-:W-:Y:S02]  /*04a0*/  ULEA UR4, UR6, UR4, 0x18 ;  /* 0x0000000406047291 */ /* 0x001fe4000f8ec0ff */
[----:B------:R-:W-:-:S07]  /*04b0*/  ULEA UR5, UR6, UR5, 0x18 ;  /* 0x0000000506057291 */ /* 0x000fce000f8ec0ff */
[----:B------:R0:W-:Y:S04]  /*04c0*/  STS [R4+UR4], R5 ;  /* 0x0000000504007988 */ /* 0x0001e80008000804 */
[----:B------:R0:W-:Y:S02]  /*04d0*/  STS [R4+UR5], R7 ;  /* 0x0000000704007988 */ /* 0x0001e40008000805 */
.L_x_6:
[----:B------:R-:W-:Y:S05]  /*04e0*/  BSYNC.RECONVERGENT B0 ;  /* 0x0000000000007941 */ /* 0x000fea0003800200 */
.L_x_5:
[----:B------:R-:W-:Y:S06]  /*04f0*/  BAR.SYNC.DEFER_BLOCKING 0x0 ;  /* 0x0000000000007b1d */ /* 0x000fec0000010000 */
[----:B------:R-:W-:Y:S04]  /*0500*/  BSSY.RECONVERGENT B0, `(.L_x_7) ;  /* 0x0000012000007945 */ /* 0x000fe80003800200 */
[----:B------:R-:W-:Y:S05]  /*0510*/  @P1 BRA `(.L_x_8) ;  /* 0x0000000000401947 */ /* 0x000fea0003800000 */
[----:B------:R-:W1:Y:S01]  /*0520*/  S2UR UR5, SR_CgaCtaId ;  /* 0x00000000000579c3 */ /* 0x000e620000008800 */
[----:B------:R-:W-:Y:S02]  /*0530*/  UMOV UR4, 0x400 ;  /* 0x0000040000047882 */ /* 0x000fe40000000000 */
[----:B-1----:R-:W-:-:S09]  /*0540*/  ULEA UR4, UR5, UR4, 0x18 ;  /* 0x0000000405047291 */ /* 0x002fd2000f8ec0ff */
[----:B0-----:R-:W0:Y:S04]  /*0550*/  LDS.128 R4, [UR4] ;  /* 0x00000004ff047984 */ /* 0x001e280008000c00 */
[----:B------:R-:W1:Y:S04]  /*0560*/  LDS.128 R8, [UR4+0x20] ;  /* 0x00002004ff087984 */ /* 0x000e680008000c00 */
[----:B------:R-:W2:Y:S04]  /*0570*/  LDS.128 R12, [UR4+0x10] ;  /* 0x00001004ff0c7984 */ /* 0x000ea80008000c00 */
[----:B------:R-:W3:Y:S01]  /*0580*/  LDS.128 R16, [UR4+0x30] ;  /* 0x00003004ff107984 */ /* 0x000ee20008000c00 */
[----:B0-----:R-:W-:-:S02]  /*0590*/  IADD3 R4, PT, PT, R6, R5, R4 ;  /* 0x0000000506047210 */ /* 0x001fc40007ffe004 */
[----:B-1----:R-:W-:Y:S02]  /*05a0*/  IADD3 R8, PT, PT, R10, R9, R8 ;  /* 0x000000090a087210 */ /* 0x002fe40007ffe008 */
[----:B--2---:R-:W-:Y:S02]  /*05b0*/  IADD3 R4, PT, PT, R12, R7, R4 ;  /* 0x000000070c047210 */ /* 0x004fe40007ffe004 */
[----:B---3--:R-:W-:Y:S02]  /*05c0*/  IADD3 R8, PT, PT, R16, R11, R8 ;  /* 0x0000000b10087210 */ /* 0x008fe40007ffe008 */
[----:B------:R-:W-:Y:S02]  /*05d0*/  IADD3 R4, PT, PT, R14, R13, R4 ;  /* 0x0000000d0e047210 */ /* 0x000fe40007ffe004 */
[----:B------:R-:W-:-:S03]  /*05e0*/  IADD3 R8, PT, PT, R18, R17, R8 ;  /* 0x0000001112087210 */ /* 0x000fc60007ffe008 */
[----:B------:R-:W-:Y:S02]  /*05f0*/  IMAD.IADD R4, R4, 0x1, R15 ;  /* 0x0000000104047824 */ /* 0x000fe400078e020f */
[----:B------:R-:W-:-:S05]  /*0600*/  IMAD.IADD R5, R8, 0x1, R19 ;  /* 0x0000000108057824 */ /* 0x000fca00078e0213 */
[----:B------:R1:W-:Y:S02]  /*0610*/  STS.64 [UR4+0x40], R4 ;  /* 0x00004004ff007988 */ /* 0x0003e40008000a04 */
.L_x_8:
[----:B------:R-:W-:Y:S05]  /*0620*/  BSYNC.RECONVERGENT B0 ;  /* 0x0000000000007941 */ /* 0x000fea0003800200 */
.L_x_7:
[----:B------:R-:W-:Y:S06]  /*0630*/  BAR.SYNC.DEFER_BLOCKING 0x0 ;  /* 0x0000000000007b1d */ /* 0x000fec0000010000 */
[----:B------:R-:W-:Y:S05]  /*0640*/  @P2 EXIT ;  /* 0x000000000000294d */ /* 0x000fea0003800000 */
[----:B------:R-:W2:Y:S01]  /*0650*/  S2UR UR5, SR_CgaCtaId ;  /* 0x00000000000579c3 */ /* 0x000ea20000008800 */
[----:B------:R-:W-:Y:S01]  /*0660*/  UMOV UR4, 0x400 ;  /* 0x0000040000047882 */ /* 0x000fe20000000000 */
[----:B0-----:R-:W-:Y:S01]  /*0670*/  IMAD R7, R2, UR7, RZ ;  /* 0x0000000702077c24 */ /* 0x001fe2000f8e02ff */
[----:B------:R-:W0:Y:S03]  /*0680*/  LDCU.128 UR12, c[0x0][0x380] ;  /* 0x00007000ff0c77ac */ /* 0x000e260008000c00 */
[----:B------:R-:W-:Y:S01]  /*0690*/  IMAD.IADD R6, R7, 0x1, R2 ;  /* 0x0000000107067824 */ /* 0x000fe200078e0202 */
[----:B--2---:R-:W-:-:S09]  /*06a0*/  ULEA UR4, UR5, UR4, 0x18 ;  /* 0x0000000405047291 */ /* 0x004fd2000f8ec0ff */
[----:B-1----:R-:W1:Y:S02]  /*06b0*/  LDS.64 R4, [UR4+0x40] ;  /* 0x00004004ff047984 */ /* 0x002e640008000a00 */
[----:B0-----:R-:W2:Y:S02]  /*06c0*/  LDCU UR4, c[0x0][0x3a8] ;  /* 0x00007500ff0477ac */ /* 0x001ea40008000800 */
.L_x_9:
[----:B0-----:R-:W-:Y:S02]  /*06d0*/  SHF.R.S32.HI R9, RZ, 0x1f, R3 ;  /* 0x0000001fff097819 */ /* 0x001fe40000011403 */
[CC--:B------:R-:W-:Y:S02]  /*06e0*/  IADD3 R11, P0, PT, R7.reuse, R3.reuse, RZ ;  /* 0x00000003070b7210 */ /* 0x0c0fe40007f1e0ff */
[C---:B------:R-:W-:Y:S02]  /*06f0*/  IADD3 R10, P1, PT, R6.reuse, R3, RZ ;  /* 0x00000003060a7210 */ /* 0x040fe40007f3e0ff */
[-C--:B------:R-:W-:Y:S02]  /*0700*/  LEA.HI.X.SX32 R8, R7, R9.reuse, 0x1, P0 ;  /* 0x0000000907087211 */ /* 0x080fe400000f0eff */
[----:B------:R-:W-:Y:S02]  /*0710*/  LEA R12, P0, R11, UR14, 0x2 ;  /* 0x0000000e0b0c7c11 */ /* 0x000fe4000f8010ff */
[----:B------:R-:W-:-:S02]  /*0720*/  LEA.HI.X.SX32 R9, R6, R9, 0x1, P1 ;  /* 0x0000000906097211 */ /* 0x000fc400008f0eff */
[----:B------:R-:W-:Y:S02]  /*0730*/  LEA.HI.X R13, R11, UR15, R8, 0x2, P0 ;  /* 0x0000000f0b0d7c11 */ /* 0x000fe400080f1408 */
[----:B------:R-:W-:-:S04]  /*0740*/  LEA R14, P1, R10, UR14, 0x2 ;  /* 0x0000000e0a0e7c11 */ /* 0x000fc8000f8210ff */
[C---:B------:R-:W-:Y:S01]  /*0750*/  LEA.HI.X R15, R10.reuse, UR15, R9, 0x2, P1 ;  /* 0x0000000f0a0f7c11 */ /* 0x040fe200088f1409 */
[----:B------:R0:W2:Y:S04]  /*0760*/  LDG.E.CONSTANT R13, desc[UR8][R12.64] ;  /* 0x000000080c0d7981 */ /* 0x0000a8000c1e9900 */
[----:B------:R-:W3:Y:S01]  /*0770*/  LDG.E.CONSTANT R14, desc[UR8][R14.64] ;  /* 0x000000080e0e7981 */ /* 0x000ee2000c1e9900 */
[C---:B------:R-:W-:Y:S01]  /*0780*/  IMAD R16, R3.reuse, -0x61c88647, R0 ;  /* 0x9e3779b903107824 */ /* 0x040fe200078e0200 */
[----:B------:R-:W-:Y:S01]  /*0790*/  IADD3 R10, P1, PT, R10, UR12, RZ ;  /* 0x0000000c0a0a7c10 */ /* 0x000fe2000ff3e0ff */
[----:B------:R-:W-:-:S03]  /*07a0*/  VIADD R3, R3, UR10 ;  /* 0x0000000a03037c36 */ /* 0x000fc60008000000 */
        /* <DEDUP_REMOVED lines=8> */
[----:B0-----:R-:W-:Y:S02]  /*0830*/  LOP3.LUT R12, R17, 0x1, RZ, 0xc0, !PT ;  /* 0x00000001110c7812 */ /* 0x001fe400078ec0ff */
[----:B------:R-:W-:Y:S02]  /*0840*/  SHF.R.U32.HI R17, RZ, 0x1, R17 ;  /* 0x00000001ff117819 */ /* 0x000fe40000011611 */
[----:B------:R-:W-:Y:S02]  /*0850*/  ISETP.NE.U32.AND P0, PT, R12, 0x1, PT ;  /* 0x000000010c00780c */ /* 0x000fe40003f05070 */
[----:B------:R-:W-:-:S11]  /*0860*/  LOP3.LUT R17, R17, 0x1f, RZ, 0xc0, !PT ;  /* 0x0000001f11117812 */ /* 0x000fd600078ec0ff */
[----:B------:R-:W-:-:S04]  /*0870*/  @P0 IMAD.MOV R17, RZ, RZ, -R17 ;  /* 0x000000ffff110224 */ /* 0x000fc800078e0a11 */
[----:B-1----:R-:W-:Y:S02]  /*0880*/  IMAD R12, R4, R17, RZ ;  /* 0x00000011040c7224 */ /* 0x002fe400078e02ff */
[----:B------:R-:W-:-:S05]  /*0890*/  IMAD R17, R17, R5, RZ ;  /* 0x0000000511117224 */ /* 0x000fca00078e02ff */
[----:B------:R-:W-:Y:S02]  /*08a0*/  SHF.R.S32.HI R17, RZ, 0x8, R17 ;  /* 0x00000008ff117819 */ /* 0x000fe40000011411 */
[----:B--2---:R-:W-:-:S04]  /*08b0*/  SHF.R.S32.HI R13, RZ, UR4, R13 ;  /* 0x00000004ff0d7c19 */ /* 0x004fc8000801140d */
[----:B------:R-:W-:Y:S02]  /*08c0*/  LEA.HI.SX32 R13, R12, R13, 0x18 ;  /* 0x0000000d0c0d7211 */ /* 0x000fe400078fc2ff */
[----:B---3--:R-:W-:Y:S02]  /*08d0*/  SHF.R.S32.HI R14, RZ, UR4, R14 ;  /* 0x00000004ff0e7c19 */ /* 0x008fe4000801140e */
[----:B------:R-:W-:Y:S02]  /*08e0*/  IADD3 R12, P0, PT, R11, UR12, RZ ;  /* 0x0000000c0b0c7c10 */ /* 0x000fe4000ff1e0ff */
[----:B------:R-:W-:Y:S02]  /*08f0*/  VIMNMX R15, PT, PT, R13, 0x7f, PT ;  /* 0x0000007f0d0f7848 */ /* 0x000fe40003fe0100 */
[----:B------:R-:W-:Y:S02]  /*0900*/  VIADDMNMX R14, R14, -R17, 0x7f, PT ;  /* 0x0000007f0e0e7446 */ /* 0x000fe40003800911 */
[----:B------:R-:W-:-:S02]  /*0910*/  IADD3.X R13, PT, PT, R8, UR13, RZ, P0, !PT ;  /* 0x0000000d080d7c10 */ /* 0x000fc400087fe4ff */
[----:B------:R-:W-:Y:S02]  /*0920*/  IADD3.X R11, PT, PT, R9, UR13, RZ, P1, !PT ;  /* 0x0000000d090b7c10 */ /* 0x000fe40008ffe4ff */
[----:B------:R-:W-:Y:S02]  /*0930*/  VIMNMX R15, PT, PT, R15, -0x7f, !PT ;  /* 0xffffff810f0f7848 */ /* 0x000fe40007fe0100 */
[----:B------:R-:W-:Y:S02]  /*0940*/  VIMNMX R9, PT, PT, R14, -0x7f, !PT ;  /* 0xffffff810e097848 */ /* 0x000fe40007fe0100 */
[----:B------:R-:W-:Y:S01]  /*0950*/  ISETP.GE.AND P0, PT, R3, R2, PT ;  /* 0x000000020300720c */ /* 0x000fe20003f06270 */
[----:B------:R0:W-:Y:S04]  /*0960*/  STG.E.U8 desc[UR8][R12.64], R15 ;  /* 0x0000000f0c007986 */ /* 0x0001e8000c101108 */
[----:B------:R0:W-:Y:S08]  /*0970*/  STG.E.U8 desc[UR8][R10.64], R9 ;  /* 0x000000090a007986 */ /* 0x0001f0000c101108 */
[----:B------:R-:W-:Y:S05]  /*0980*/  @!P0 BRA `(.L_x_9) ;  /* 0xfffffffc00508947 */ /* 0x000fea000383ffff */
[----:B------:R-:W-:Y:S05]  /*0990*/  EXIT ;  /* 0x000000000000794d */ /* 0x000fea0003800000 */
.L_x_10:
        /* <DEDUP_REMOVED lines=14> */
.L_x_23:


//--------------------- .text._Z28fused_dequant_perturb_kernelPfPKiPKaiiij --------------------------
	.section	.text._Z28fused_dequant_perturb_kernelPfPKiPKaiiij,"ax",@progbits
	.align	128
        .global         _Z28fused_dequant_perturb_kernelPfPKiPKaiiij
        .type           _Z28fused_dequant_perturb_kernelPfPKiPKaiiij,@function
        .size           _Z28fused_dequant_perturb_kernelPfPKiPKaiiij,(.L_x_24 - _Z28fused_dequant_perturb_kernelPfPKiPKaiiij)
        .other          _Z28fused_dequant_perturb_kernelPfPKiPKaiiij,@"STO_CUDA_ENTRY STV_DEFAULT"
_Z28fused_dequant_perturb_kernelPfPKiPKaiiij:
.text._Z28fused_dequant_perturb_kernelPfPKiPKaiiij:
[----:B------:R-:W-:Y:S01]  /*0000*/  LDC R1, c[0x0][0x37c] ;  /* 0x0000df00ff017b82 */ /* 0x000fe20000000800 */
[----:B------:R-:W0:Y:S07]  /*0010*/  S2R R3, SR_TID.X ;  /* 0x0000000000037919 */ /* 0x000e2e0000002100 */
[----:B------:R-:W0:Y:S01]  /*0020*/  LDC R4, c[0x0][0x39c] ;  /* 0x0000e700ff047b82 */ /* 0x000e220000000800 */
[----:B------:R-:W1:Y:S01]  /*0030*/  LDCU.64 UR8, c[0x0][0x358] ;  /* 0x00006b00ff0877ac */ /* 0x000e620008000a00 */
[----:B------:R-:W-:Y:S01]  /*0040*/  BSSY.RECONVERGENT B0, `(.L_x_11) ;  /* 0x0000031000007945 */ /* 0x000fe20003800200 */
[----:B------:R-:W-:Y:S01]  /*0050*/  IMAD.MOV.U32 R8, RZ, RZ, RZ ;  /* 0x000000ffff087224 */ /* 0x000fe200078e00ff */
[----:B------:R-:W2:Y:S01]  /*0060*/  LDCU UR5, c[0x0][0x398] ;  /* 0x00007300ff0577ac */ /* 0x000ea20008000800 */
[----:B------:R-:W-:-:S03]  /*0070*/  IMAD.MOV.U32 R5, RZ, RZ, RZ ;  /* 0x000000ffff057224 */ /* 0x000fc600078e00ff */
[----:B------:R-:W3:Y:S01]  /*0080*/  S2UR UR4, SR_CTAID.X ;  /* 0x00000000000479c3 */ /* 0x000ee20000002500 */
[----:B------:R-:W4:Y:S07]  /*0090*/  LDCU.64 UR10, c[0x0][0x390] ;  /* 0x00007200ff0a77ac */ /* 0x000f2e0008000a00 */
[----:B------:R-:W5:Y:S01]  /*00a0*/  LDC R0, c[0x0][0x3a4] ;  /* 0x0000e900ff007b82 */ /* 0x000f620000000800 */
[----:B0-----:R-:W-:Y:S01]  /*00b0*/  ISETP.GE.AND P0, PT, R3, R4, PT ;  /* 0x000000040300720c */ /* 0x001fe20003f06270 */
[----:B---3--:R-:W-:-:S02]  /*00c0*/  USHF.L.U32 UR7, UR4, 0x1, URZ ;  /* 0x0000000104077899 */ /* 0x008fc400080006ff */
[----:B-----5:R-:W-:-:S10]  /*00d0*/  VIADD R0, R0, UR4 ;  /* 0x0000000400007c36 */ /* 0x020fd40008000000 */
[----:B-12-4-:R-:W-:Y:S05]  /*00e0*/  @P0 BRA `(.L_x_12) ;  /* 0x0000000000980947 */ /* 0x016fea0003800000 */
[----:B------:R-:W0:Y:S01]  /*00f0*/  LDC R7, c[0x0][0x360] ;  /* 0x0000d800ff077b82 */ /* 0x000e220000000800 */
[----:B------:R-:W-:Y:S02]  /*0100*/  IMAD R9, R4, UR7, RZ ;  /* 0x0000000704097c24 */ /* 0x000fe4000f8e02ff */
[----:B------:R-:W-:Y:S02]  /*0110*/  HFMA2 R5, -RZ, RZ, 0, 0 ;  /* 0x00000000ff057431 */ /* 0x000fe400000001ff */
[----:B------:R-:W-:Y:S02]  /*0120*/  IMAD.MOV.U32 R2, RZ, RZ, R3 ;  /* 0x000000ffff027224 */ /* 0x000fe400078e0003 */
[----:B------:R-:W-:Y:S01]  /*0130*/  IMAD.IADD R11, R9, 0x1, R4 ;  /* 0x00000001090b7824 */ /* 0x000fe200078e0204 */
[----:B------:R-:W-:Y:S01]  /*0140*/  SHF.R.S32.HI R10, RZ, 0x1f, R9 ;  /* 0x0000001fff0a7819 */ /* 0x000fe20000011409 */
[----:B------:R-:W-:-:S03]  /*0150*/  IMAD.MOV.U32 R8, RZ, RZ, RZ ;  /* 0x000000ffff087224 */ /* 0x000fc600078e00ff */
[----:B------:R-:W-:-:S07]  /*0160*/  SHF.R.S32.HI R6, RZ, 0x1f, R11 ;  /* 0x0000001fff067819 */ /* 0x000fce000001140b */
.L_x_13:
[----:B------:R-:W-:Y:S02]  /*0170*/  SHF.R.S32.HI R13, RZ, 0x1f, R2 ;  /* 0x0000001fff0d7819 */ /* 0x000fe40000011402 */
[----:B------:R-:W-:-:S04]  /*0180*/  IADD3 R14, P0, P1, R2, UR10, R9 ;  /* 0x0000000a020e7c10 */ /* 0x000fc8000f91e009 */
[----:B------:R-:W-:Y:S02]  /*0190*/  IADD3.X R15, PT, PT, R13, UR11, R10, P0, P1 ;  /* 0x0000000b0d0f7c10 */ /* 0x000fe400087e240a */
[----:B------:R-:W-:-:S04]  /*01a0*/  IADD3 R12, P0, P1, R2, UR10, R11 ;  /* 0x0000000a020c7c10 */ /* 0x000fc8000f91e00b */
[----:B------:R-:W-:Y:S01]  /*01b0*/  IADD3.X R13, PT, PT, R13, UR11, R6, P0, P1 ;  /* 0x0000000b0d0d7c10 */ /* 0x000fe200087e2406 */
[----:B------:R1:W2:Y:S04]  /*01c0*/  LDG.E.U8.CONSTANT R15, desc[UR8][R14.64] ;  /* 0x000000080e0f7981 */ /* 0x0002a8000c1e9100 */
[----:B------:R3:W4:Y:S01]  /*01d0*/  LDG.E.U8.CONSTANT R12, desc[UR8][R12.64] ;  /* 0x000000080c0c7981 */ /* 0x000722000c1e9100 */
[----:B------:R-:W-:Y:S01]  /*01e0*/  IADD3 R17, PT, PT, R2, UR5, RZ ;  /* 0x0000000502117c10 */ /* 0x000fe2000fffe0ff */
[----:B0-----:R-:W-:-:S04]  /*01f0*/  IMAD.IADD R2, R7, 0x1, R2 ;  /* 0x0000000107027824 */ /* 0x001fc800078e0202 */
[----:B------:R-:W-:-:S05]  /*0200*/  IMAD R17, R17, -0x61c88647, R0 ;  /* 0x9e3779b911117824 */ /* 0x000fca00078e0200 */
[----:B------:R-:W-:-:S04]  /*0210*/  SHF.R.U32.HI R16, RZ, 0x10, R17 ;  /* 0x00000010ff107819 */ /* 0x000fc80000011611 */
[----:B------:R-:W-:-:S05]  /*0220*/  LOP3.LUT R16, R16, R17, RZ, 0x3c, !PT ;  /* 0x0000001110107212 */ /* 0x000fca00078e3cff */
[----:B------:R-:W-:-:S05]  /*0230*/  IMAD R16, R16, -0x7a143595, RZ ;  /* 0x85ebca6b10107824 */ /* 0x000fca00078e02ff */
[----:B------:R-:W-:-:S04]  /*0240*/  SHF.R.U32.HI R17, RZ, 0xd, R16 ;  /* 0x0000000dff117819 */ /* 0x000fc80000011610 */
[----:B------:R-:W-:-:S05]  /*0250*/  LOP3.LUT R17, R17, R16, RZ, 0x3c, !PT ;  /* 0x0000001011117212 */ /* 0x000fca00078e3cff */
[----:B------:R-:W-:-:S05]  /*0260*/  IMAD R17, R17, -0x3d4d51cb, RZ ;  /* 0xc2b2ae3511117824 */ /* 0x000fca00078e02ff */
[----:B-1----:R-:W-:-:S04]  /*0270*/  SHF.R.U32.HI R14, RZ, 0x10, R17 ;  /* 0x00000010ff0e7819 */ /* 0x002fc80000011611 */
[----:B------:R-:W-:-:S04]  /*0280*/  LOP3.LUT R14, R14, R17, RZ, 0x3c, !PT ;  /* 0x000000110e0e7212 */ /* 0x000fc800078e3cff */
[----:B---3--:R-:W-:Y:S02]  /*0290*/  LOP3.LUT R13, R14, 0x1, RZ, 0xc0, !PT ;  /* 0x000000010e0d7812 */ /* 0x008fe400078ec0ff */
[----:B------:R-:W-:Y:S02]  /*02a0*/  SHF.R.U32.HI R14, RZ, 0x1, R14 ;  /* 0x00000001ff0e7819 */ /* 0x000fe4000001160e */
[----:B------:R-:W-:Y:S02]  /*02b0*/  ISETP.NE.U32.AND P0, PT, R13, 0x1, PT ;  /* 0x000000010d00780c */ /* 0x000fe40003f05070 */
[----:B------:R-:W-:-:S11]  /*02c0*/  LOP3.LUT R14, R14, 0x1f, RZ, 0xc0, !PT ;  /* 0x0000001f0e0e7812 */ /* 0x000fd600078ec0ff */
[----:B------:R-:W-:Y:S01]  /*02d0*/  @P0 IMAD.MOV R14, RZ, RZ, -R14 ;  /* 0x000000ffff0e0224 */ /* 0x000fe200078e0a0e */
[----:B------:R-:W-:-:S03]  /*02e0*/  ISETP.GE.AND P0, PT, R2, R4, PT ;  /* 0x000000040200720c */ /* 0x000fc60003f06270 */
[----:B------:R-:W-:Y:S08]  /*02f0*/  I2F.S16 R13, R14 ;  /* 0x0000000e000d7306 */ /* 0x000ff00000101400 */
[----:B--2---:R-:W0:Y:S08]  /*0300*/  I2F.S8 R15, R15 ;  /* 0x0000000f000f7306 */ /* 0x004e300000001400 */
[----:B----4-:R-:W1:Y:S01]  /*0310*/  I2F.S8 R12, R12 ;  /* 0x0000000c000c7306 */ /* 0x010e620000001400 */
[C---:B0-----:R-:W-:Y:S01]  /*0320*/  FFMA R8, R13.reuse, R15, R8 ;  /* 0x0000000f0d087223 */ /* 0x041fe20000000008 */
[----:B-1----:R-:W-:Y:S01]  /*0330*/  FFMA R5, R13, R12, R5 ;  /* 0x0000000c0d057223 */ /* 0x002fe20000000005 */
[----:B------:R-:W-:Y:S06]  /*0340*/  @!P0 BRA `(.L_x_13) ;  /* 0xfffffffc00888947 */ /* 0x000fec000383ffff */
.L_x_12:
[----:B------:R-:W-:Y:S05]  /*0350*/  BSYNC.RECONVERGENT B0 ;  /* 0x0000000000007941 */ /* 0x000fea0003800200 */
.L_x_11:
[----:B------:R-:W0:Y:S01]  /*0360*/  SHFL.BFLY PT, R7, R8, 0x10, 0x1f ;  /* 0x0e001f0008077f89 */ /* 0x000e2200000e0000 */
[----:B------:R-:W1:Y:S01]  /*0370*/  LDCU UR10, c[0x0][0x360] ;  /* 0x00006c00ff0a77ac */ /* 0x000e620008000800 */
[----:B------:R-:W-:Y:S01]  /*0380*/  BSSY.RECONVERGENT B0, `(.L_x_14) ;  /* 0x0000027000007945 */ /* 0x000fe20003800200 */
[----:B------:R-:W-:Y:S01]  /*0390*/  ISETP.NE.AND P1, PT, R3, RZ, PT ;  /* 0x000000ff0300720c */ /* 0x000fe20003f25270 */
[----:B------:R-:W2:Y:S01]  /*03a0*/  SHFL.BFLY PT, R2, R5, 0x10, 0x1f ;  /* 0x0e001f0005027f89 */ /* 0x000ea200000e0000 */
[----:B------:R-:W3:Y:S01]  /*03b0*/  LDCU UR4, c[0x0][0x364] ;  /* 0x00006c80ff0477ac */ /* 0x000ee20008000800 */
[----:B------:R-:W3:Y:S01]  /*03c0*/  S2R R12, SR_TID.Y ;  /* 0x00000000000c7919 */ /* 0x000ee20000002200 */
[----:B------:R-:W3:Y:S01]  /*03d0*/  S2R R13, SR_TID.Z ;  /* 0x00000000000d7919 */ /* 0x000ee20000002300 */
[----:B0-----:R-:W-:Y:S01]  /*03e0*/  FADD R7, R7, R8 ;  /* 0x0000000807077221 */ /* 0x001fe20000000000 */
[----:B--2---:R-:W-:-:S04]  /*03f0*/  FADD R10, R2, R5 ;  /* 0x00000005020a7221 */ /* 0x004fc80000000000 */
[----:B------:R-:W0:Y:S04]  /*0400*/  SHFL.BFLY PT, R2, R7, 0x8, 0x1f ;  /* 0x0d001f0007027f89 */ /* 0x000e2800000e0000 */
[----:B------:R-:W2:Y:S01]  /*0410*/  SHFL.BFLY PT, R9, R10, 0x8, 0x1f ;  /* 0x0d001f000a097f89 */ /* 0x000ea200000e0000 */
[----:B0-----:R-:W-:Y:S01]  /*0420*/  FADD R4, R7, R2 ;  /* 0x0000000207047221 */ /* 0x001fe20000000000 */
[----:B--2---:R-:W-:Y:S01]  /*0430*/  FADD R11, R10, R9 ;  /* 0x000000090a0b7221 */ /* 0x004fe20000000000 */
[----:B---3--:R-:W-:-:S03]  /*0440*/  IMAD R10, R13, UR4, R12 ;  /* 0x000000040d0a7c24 */ /* 0x008fc6000f8e020c */
[----:B------:R-:W0:Y:S01]  /*0450*/  SHFL.BFLY PT, R9, R4, 0x4, 0x1f ;  /* 0x0c801f0004097f89 */ /* 0x000e2200000e0000 */
[----:B-1----:R-:W-:-:S03]  /*0460*/  IMAD R10, R10, UR10, R3 ;  /* 0x0000000a0a0a7c24 */ /* 0x002fc6000f8e0203 */
[----:B------:R-:W1:Y:S02]  /*0470*/  SHFL.BFLY PT, R2, R11, 0x4, 0x1f ;  /* 0x0c801f000b027f89 */ /* 0x000e6400000e0000 */
[----:B------:R-:W-:Y:S01]  /*0480*/  LOP3.LUT P0, RZ, R10, 0x1f, RZ, 0xc0, !PT ;  /* 0x0000001f0aff7812 */ /* 0x000fe2000780c0ff */
[----:B0-----:R-:W-:Y:S01]  /*0490*/  FADD R9, R4, R9 ;  /* 0x0000000904097221 */ /* 0x001fe20000000000 */
[----:B-1----:R-:W-:-:S04]  /*04a0*/  FADD R8, R11, R2 ;  /* 0x000000020b087221 */ /* 0x002fc80000000000 */
[----:B------:R-:W0:Y:S01]  /*04b0*/  SHFL.BFLY PT, R6, R9, 0x2, 0x1f ;  /* 0x0c401f0009067f89 */ /* 0x000e2200000e0000 */
[----:B------:R-:W1:Y:S03]  /*04c0*/  LDC R2, c[0x0][0x398] ;  /* 0x0000e600ff027b82 */ /* 0x000e660000000800 */
[----:B------:R-:W2:Y:S01]  /*04d0*/  SHFL.BFLY PT, R5, R8, 0x2, 0x1f ;  /* 0x0c401f0008057f89 */ /* 0x000ea200000e0000 */
[----:B0-----:R-:W-:Y:S01]  /*04e0*/  FADD R6, R9, R6 ;  /* 0x0000000609067221 */ /* 0x001fe20000000000 */
[----:B-1----:R-:W-:Y:S01]  /*04f0*/  ISETP.GE.AND P2, PT, R3, R2, PT ;  /* 0x000000020300720c */ /* 0x002fe20003f46270 */
[----:B--2---:R-:W-:-:S03]  /*0500*/  FADD R4, R8, R5 ;  /* 0x0000000508047221 */ /* 0x004fc60000000000 */
[----:B------:R-:W0:Y:S04]  /*0510*/  SHFL.BFLY PT, R5, R6, 0x1, 0x1f ;  /* 0x0c201f0006057f89 */ /* 0x000e2800000e0000 */
[----:B------:R-:W1:Y:S01]  /*0520*/  SHFL.BFLY PT, R7, R4, 0x1, 0x1f ;  /* 0x0c201f0004077f89 */ /* 0x000e6200000e0000 */
[----:B0-----:R-:W-:Y:S01]  /*0530*/  FADD R5, R6, R5 ;  /* 0x0000000506057221 */ /* 0x001fe20000000000 */
[----:B-1----:R-:W-:Y:S01]  /*0540*/  FADD R7, R4, R7 ;  /* 0x0000000704077221 */ /* 0x002fe20000000000 */
[----:B------:R-:W-:Y:S06]  /*0550*/  @P0 BRA `(.L_x_15) ;  /* 0x0000000000240947 */ /* 0x000fec0003800000 */
        /* <DEDUP_REMOVED lines=9> */
.L_x_15:
[----:B------:R-:W-:Y:S05]  /*05f0*/  BSYNC.RECONVERGENT B0 ;  /* 0x0000000000007941 */ /* 0x000fea0003800200 */
.L_x_14:
        /* <DEDUP_REMOVED lines=10> */
[----:B0-----:R-:W-:Y:S01]  /*06a0*/  FADD R4, RZ, R4 ;  /* 0x00000004ff047221 */ /* 0x001fe20000000000 */
[----:B-1----:R-:W-:-:S03]  /*06b0*/  FADD R8, RZ, R8 ;  /* 0x00000008ff087221 */ /* 0x002fc60000000000 */
[----:B------:R-:W-:Y:S01]  /*06c0*/  FADD R5, R4, R5 ;  /* 0x0000000504057221 */ /* 0x000fe20000000000 */
[----:B------:R-:W-:-:S03]  /*06d0*/  FADD R9, R8, R9 ;  /* 0x0000000908097221 */ /* 0x000fc60000000000 */
[----:B------:R-:W-:Y:S01]  /*06e0*/  FADD R6, R5, R6 ;  /* 0x0000000605067221 */ /* 0x000fe20000000000 */
[----:B------:R-:W-:-:S03]  /*06f0*/  FADD R10, R9, R10 ;  /* 0x0000000a090a7221 */ /* 0x000fc60000000000 */
[----:B------:R-:W-:Y:S01]  /*0700*/  FADD R7, R6, R7 ;  /* 0x0000000706077221 */ /* 0x000fe20000000000 */
[----:B------:R-:W-:-:S03]  /*0710*/  FADD R11, R10, R11 ;  /* 0x0000000b0a0b7221 */ /* 0x000fc60000000000 */
[----:B--2---:R-:W-:Y:S01]  /*0720*/  FADD R12, R7, R12 ;  /* 0x0000000c070c7221 */ /* 0x004fe20000000000 */
[----:B---3--:R-:W-:-:S03]  /*0730*/  FADD R16, R11, R16 ;  /* 0x000000100b107221 */ /* 0x008fc60000000000 */
[----:B------:R-:W-:Y:S01]  /*0740*/  FADD R13, R12, R13 ;  /* 0x0000000d0c0d7221 */ /* 0x000fe20000000000 */
[----:B------:R-:W-:-:S03]  /*0750*/  FADD R17, R16, R17 ;  /* 0x0000001110117221 */ /* 0x000fc60000000000 */
[----:B------:R-:W-:Y:S01]  /*0760*/  FADD R14, R13, R14 ;  /* 0x0000000e0d0e7221 */ /* 0x000fe20000000000 */
[----:B------:R-:W-:-:S03]  /*0770*/  FADD R18, R17, R18 ;  /* 0x0000001211127221 */ /* 0x000fc60000000000 */
[----:B------:R-:W-:Y:S01]  /*0780*/  FADD R14, R14, R15 ;  /* 0x0000000f0e0e7221 */ /* 0x000fe20000000000 */
[----:B------:R-:W-:-:S05]  /*0790*/  FADD R15, R18, R19 ;  /* 0x00000013120f7221 */ /* 0x000fca0000000000 */
[----:B------:R1:W-:Y:S02]  /*07a0*/  STS.64 [UR4+0x40], R14 ;  /* 0x0000400eff007988 */ /* 0x0003e40008000a04 */
.L_x_17:
[----:B------:R-:W-:Y:S05]  /*07b0*/  BSYNC.RECONVERGENT B0 ;  /* 0x0000000000007941 */ /* 0x000fea0003800200 */
.L_x_16:
[----:B------:R-:W-:Y:S06]  /*07c0*/  BAR.SYNC.DEFER_BLOCKING 0x0 ;  /* 0x0000000000007b1d */ /* 0x000fec0000010000 */
[----:B------:R-:W-:Y:S05]  /*07d0*/  @P2 EXIT ;  /* 0x000000000000294d */ /* 0x000fea0003800000 */
[----:B------:R-:W2:Y:S01]  /*07e0*/  S2UR UR5, SR_CgaCtaId ;  /* 0x00000000000579c3 */ /* 0x000ea20000008800 */
[----:B------:R-:W-:Y:S01]  /*07f0*/  UMOV UR4, 0x400 ;  /* 0x0000040000047882 */ /* 0x000fe20000000000 */
[----:B0-----:R-:W-:Y:S01]  /*0800*/  IMAD R7, R2, UR7, RZ ;  /* 0x0000000702077c24 */ /* 0x001fe2000f8e02ff */
[----:B------:R-:W0:Y:S04]  /*0810*/  LDCU.128 UR12, c[0x0][0x380] ;  /* 0x00007000ff0c77ac */ /* 0x000e280008000c00 */
[----:B------:R-:W-:Y:S01]  /*0820*/  IADD3 R6, PT, PT, R7, R2, RZ ;  /* 0x0000000207067210 */ /* 0x000fe20007ffe0ff */
[----:B--2---:R-:W-:-:S09]  /*0830*/  ULEA UR4, UR5, UR4, 0x18 ;  /* 0x0000000405047291 */ /* 0x004fd2000f8ec0ff */
[----:B0-----:R-:W2:Y:S03]  /*0840*/  LDS.64 R4, [UR4+0x40] ;  /* 0x00004004ff047984 */ /* 0x001ea60008000a00 */
.L_x_18:
[CC--:B------:R-:W-:Y:S02]  /*0850*/  IADD3 R10, P0, PT, R7.reuse, R3.reuse, RZ ;  /* 0x00000003070a7210 */ /* 0x0c0fe40007f1e0ff */
[----:B------:R-:W-:Y:S02]  /*0860*/  SHF.R.S32.HI R8, RZ, 0x1f, R3 ;  /* 0x0000001fff087819 */ /* 0x000fe40000011403 */
[----:B------:R-:W-:Y:S01]  /*0870*/  IADD3 R9, P1, PT, R6, R3, RZ ;  /* 0x0000000306097210 */ /* 0x000fe20007f3e0ff */
[----:B------:R-:W-:Y:S01]  /*0880*/  IMAD.SHL.U32 R12, R10, 0x4, RZ ;  /* 0x000000040a0c7824 */ /* 0x000fe200078e00ff */
[-C--:B------:R-:W-:Y:S02]  /*0890*/  LEA.HI.X.SX32 R11, R7, R8.reuse, 0x1, P0 ;  /* 0x00000008070b7211 */ /* 0x080fe400000f0eff */
[----:B------:R-:W-:Y:S02]  /*08a0*/  LEA.HI.X.SX32 R16, R6, R8, 0x1, P1 ;  /* 0x0000000806107211 */ /* 0x000fe400008f0eff */
[----:B------:R-:W-:Y:S01]  /*08b0*/  SHF.L.U64.HI R8, R10, 0x2, R11 ;  /* 0x000000020a087819 */ /* 0x000fe2000001020b */
[----:B------:R-:W-:Y:S01]  /*08c0*/  IMAD.SHL.U32 R10, R9, 0x4, RZ ;  /* 0x00000004090a7824 */ /* 0x000fe200078e00ff */
[----:B-1----:R-:W-:-:S02]  /*08d0*/  IADD3 R14, P0, PT, R12, UR14, RZ ;  /* 0x0000000e0c0e7c10 */ /* 0x002fc4000ff1e0ff */
[----:B------:R-:W-:Y:S02]  /*08e0*/  SHF.L.U64.HI R9, R9, 0x2, R16 ;  /* 0x0000000209097819 */ /* 0x000fe40000010210 */
[----:B------:R-:W-:Y:S02]  /*08f0*/  IADD3.X R15, PT, PT, R8, UR15, RZ, P0, !PT ;  /* 0x0000000f080f7c10 */ /* 0x000fe400087fe4ff */
[----:B------:R-:W-:-:S03]  /*0900*/  IADD3 R16, P1, PT, R10, UR14, RZ ;  /* 0x0000000e0a107c10 */ /* 0x000fc6000ff3e0ff */
[----:B------:R-:W3:Y:S01]  /*0910*/  LDG.E.CONSTANT R14, desc[UR8][R14.64] ;  /* 0x000000080e0e7981 */ /* 0x000ee2000c1e9900 */
[----:B------:R-:W-:-:S05]  /*0920*/  IADD3.X R17, PT, PT, R9, UR15, RZ, P1, !PT ;  /* 0x0000000f09117c10 */ /* 0x000fca0008ffe4ff */
[----:B------:R-:W4:Y:S01]  /*0930*/  LDG.E.CONSTANT R11, desc[UR8][R16.64] ;  /* 0x00000008100b7981 */ /* 0x000f22000c1e9900 */
        /* <DEDUP_REMOVED lines=9> */
[----:B------:R-:W-:-:S04]  /*09d0*/  LOP3.LUT R13, R18, 0x1, RZ, 0xc0, !PT ;  /* 0x00000001120d7812 */ /* 0x000fc800078ec0ff */
[----:B------:R-:W-:Y:S02]  /*09e0*/  ISETP.NE.U32.AND P0, PT, R13, 0x1, PT ;  /* 0x000000010d00780c */ /* 0x000fe40003f05070 */
[----:B------:R-:W-:-:S04]  /*09f0*/  SHF.R.U32.HI R18, RZ, 0x1, R18 ;  /* 0x00000001ff127819 */ /* 0x000fc80000011612 */
[----:B------:R-:W-:-:S07]  /*0a00*/  LOP3.LUT R18, R18, 0x1f, RZ, 0xc0, !PT ;  /* 0x0000001f12127812 */ /* 0x000fce00078ec0ff */
[----:B------:R-:W-:-:S06]  /*0a10*/  @P0 IADD3 R18, PT, PT, -R18, RZ, RZ ;  /* 0x000000ff12120210 */ /* 0x000fcc0007ffe1ff */
[----:B------:R-:W0:Y:S01]  /*0a20*/  I2F.S16 R18, R18 ;  /* 0x0000001200127306 */ /* 0x000e220000101400 */
[----:B------:R-:W-:Y:S02]  /*0a30*/  IADD3 R12, P0, PT, R12, UR12, RZ ;  /* 0x0000000c0c0c7c10 */ /* 0x000fe4000ff1e0ff */
[----:B------:R-:W-:Y:S01]  /*0a40*/  IADD3 R10, P1, PT, R10, UR12, RZ ;  /* 0x0000000c0a0a7c10 */ /* 0x000fe2000ff3e0ff */
[----:B------:R-:W-:Y:S01]  /*0a50*/  VIADD R3, R3, UR10 ;  /* 0x0000000a03037c36 */ /* 0x000fe20008000000 */
[----:B---3--:R-:W-:Y:S01]  /*0a60*/  I2FP.F32.S32 R13, R14 ;  /* 0x0000000e000d7245 */ /* 0x008fe20000201400 */
[----:B0-----:R-:W-:-:S04]  /*0a70*/  FMUL R14, R18, 0.00390625 ;  /* 0x3b800000120e7820 */ /* 0x001fc80000400000 */
[----:B------:R-:W-:Y:S01]  /*0a80*/  FMUL R15, R13, 0.00390625 ;  /* 0x3b8000000d0f7820 */ /* 0x000fe20000400000 */
[----:B----4-:R-:W-:Y:S01]  /*0a90*/  I2FP.F32.S32 R16, R11 ;  /* 0x0000000b00107245 */ /* 0x010fe20000201400 */
[----:B--2---:R-:W-:Y:S01]  /*0aa0*/  FMUL R17, R14, R5 ;  /* 0x000000050e117220 */ /* 0x004fe20000400000 */
[----:B------:R-:W-:Y:S01]  /*0ab0*/  IADD3.X R13, PT, PT, R8, UR13, RZ, P0, !PT ;  /* 0x0000000d080d7c10 */ /* 0x000fe200087fe4ff */
[----:B------:R-:W-:Y:S01]  /*0ac0*/  FFMA R15, R4, R14, R15 ;  /* 0x0000000e040f7223 */ /* 0x000fe2000000000f */
[----:B------:R-:W-:Y:S01]  /*0ad0*/  IADD3.X R11, PT, PT, R9, UR13, RZ, P1, !PT ;  /* 0x0000000d090b7c10 */ /* 0x000fe20008ffe4ff */
[----:B------:R-:W-:-:S03]  /*0ae0*/  FFMA R17, R16, 0.00390625, -R17 ;  /* 0x3b80000010117823 */ /* 0x000fc60000000811 */
[----:B------:R0:W-:Y:S04]  /*0af0*/  STG.E desc[UR8][R12.64], R15 ;  /* 0x0000000f0c007986 */ /* 0x0001e8000c101908 */
[----:B------:R0:W-:Y:S01]  /*0b00*/  STG.E desc[UR8][R10.64], R17 ;  /* 0x000000110a007986 */ /* 0x0001e2000c101908 */
[----:B------:R-:W-:-:S13]  /*0b10*/  ISETP.GE.AND P0, PT, R3, R2, PT ;  /* 0x000000020300720c */ /* 0x000fda0003f06270 */
[----:B0-----:R-:W-:Y:S05]  /*0b20*/  @!P0 BRA `(.L_x_18) ;  /* 0xfffffffc00488947 */ /* 0x001fea000383ffff */
[----:B------:R-:W-:Y:S05]  /*0b30*/  EXIT ;  /* 0x000000000000794d */ /* 0x000fea0003800000 */
.L_x_19:
        /* <DEDUP_REMOVED lines=12> */
.L_x_24:


//--------------------- .text._Z15quantize_kernelPaPKfi --------------------------
	.section	.text._Z15quantize_kernelPaPKfi,"ax",@progbits
	.align	128
        .global         _Z15quantize_kernelPaPKfi
        .type           _Z15quantize_kernelPaPKfi,@function
        .size           _Z15quantize_kernelPaPKfi,(.L_x_25 - _Z15quantize_kernelPaPKfi)
        .other          _Z15quantize_kernelPaPKfi,@"STO_CUDA_ENTRY STV_DEFAULT"
_Z15quantize_kernelPaPKfi:
.text._Z15quantize_kernelPaPKfi:
[----:B------:R-:W-:Y:S01]  /*0000*/  LDC R1, c[0x0][0x37c] ;  /* 0x0000df00ff017b82 */ /* 0x000fe20000000800 */
[----:B------:R-:W0:Y:S07]  /*0010*/  S2R R0, SR_TID.X ;  /* 0x0000000000007919 */ /* 0x000e2e0000002100 */
[----:B------:R-:W0:Y:S01]  /*0020*/  S2UR UR4, SR_CTAID.X ;  /* 0x00000000000479c3 */ /* 0x000e220000002500 */
[----:B------:R-:W1:Y:S07]  /*0030*/  LDCU UR5, c[0x0][0x390] ;  /* 0x00007200ff0577ac */ /* 0x000e6e0008000800 */
[----:B------:R-:W0:Y:S02]  /*0040*/  LDC R5, c[0x0][0x360] ;  /* 0x0000d800ff057b82 */ /* 0x000e240000000800 */
[----:B0-----:R-:W-:-:S05]  /*0050*/  IMAD R5, R5, UR4, R0 ;  /* 0x0000000405057c24 */ /* 0x001fca000f8e0200 */
[----:B-1----:R-:W-:-:S13]  /*0060*/  ISETP.GE.AND P0, PT, R5, UR5, PT ;  /* 0x0000000505007c0c */ /* 0x002fda000bf06270 */
[----:B------:R-:W-:Y:S05]  /*0070*/  @P0 EXIT ;  /* 0x000000000000094d */ /* 0x000fea0003800000 */
[----:B------:R-:W0:Y:S01]  /*0080*/  LDC.64 R2, c[0x0][0x388] ;  /* 0x0000e200ff027b82 */ /* 0x000e220000000a00 */
[----:B------:R-:W1:Y:S01]  /*0090*/  LDCU.64 UR4, c[0x0][0x358] ;  /* 0x00006b00ff0477ac */ /* 0x000e620008000a00 */
[----:B------:R-:W2:Y:S01]  /*00a0*/  LDCU.64 UR6, c[0x0][0x380] ;  /* 0x00007000ff0677ac */ /* 0x000ea20008000a00 */
[----:B0-----:R-:W-:-:S06]  /*00b0*/  IMAD.WIDE R2, R5, 0x4, R2 ;  /* 0x0000000405027825 */ /* 0x001fcc00078e0202 */
[----:B-1----:R-:W3:Y:S01]  /*00c0*/  LDG.E.CONSTANT R2, desc[UR4][R2.64] ;  /* 0x0000000402027981 */ /* 0x002ee2000c1e9900 */
[----:B--2---:R-:W-:-:S04]  /*00d0*/  IADD3 R4, P0, PT, R5, UR6, RZ ;  /* 0x0000000605047c10 */ /* 0x004fc8000ff1e0ff */
[----:B------:R-:W-:Y:S02]  /*00e0*/  LEA.HI.X.SX32 R5, R5, UR7, 0x1, P0 ;  /* 0x0000000705057c11 */ /* 0x000fe400080f0eff */
[----:B---3--:R-:W-:-:S04]  /*00f0*/  FMNMX R0, R2, -127, !PT ;  /* 0xc2fe000002007809 */ /* 0x008fc80007800000 */
[----:B------:R-:W-:-:S04]  /*0100*/  FMNMX R0, R0, 127, PT ;  /* 0x42fe000000007809 */ /* 0x000fc80003800000 */
[----:B------:R-:W0:Y:S02]  /*0110*/  F2I.NTZ R7, R0 ;  /* 0x0000000000077305 */ /* 0x000e240000203100 */
[----:B0-----:R-:W-:Y:S01]  /*0120*/  STG.E.U8 desc[UR4][R4.64], R7 ;  /* 0x0000000704007986 */ /* 0x001fe2000c101104 */
[----:B------:R-:W-:Y:S05]  /*0130*/  EXIT ;  /* 0x000000000000794d */ /* 0x000fea0003800000 */
.L_x_20:
        /* <DEDUP_REMOVED lines=12> */
.L_x_25:


//--------------------- .nv.shared.reserved.0     --------------------------
	.section	.nv.shared.reserved.0,"aw",@nobits
	.weak		__nv_reservedSMEM_offset_0_alias
	.size		__nv_reservedSMEM_offset_0_alias, 0, 64
	.other		__nv_reservedSMEM_offset_0_alias,@"STO_CUDA_RESERVED_SHARED STV_DEFAULT"
__nv_reservedSMEM_offset_0_alias:
	.zero		0
	.zero		64


//--------------------- .nv.global                --------------------------
	.section	.nv.global,"aw",@nobits
.nv.global:
	.type		_ZN34_INTERNAL_9bde48c6_4_k_cu_3f38c0174cuda3std6ranges3__45__cpo9iter_moveE,@object
	.size		_ZN34_INTERNAL_9bde48c6_4_k_cu_3f38c0174cuda3std6ranges3__45__cpo9iter_moveE,(_ZN34_INTERNAL_9bde48c6_4_k_cu_3f38c0174cuda3std3__436_GLOBAL__N__9bde48c6_4_k_cu_3f38c0176ignoreE - _ZN34_INTERNAL_9bde48c6_4_k_cu_3f38c0174cuda3std6ranges3__45__cpo9iter_moveE)
_ZN34_INTERNAL_9bde48c6_4_k_cu_3f38c0174cuda3std6ranges3__45__cpo9iter_moveE:
	.zero		1
	.type		_ZN34_INTERNAL_9bde48c6_4_k_cu_3f38c0174cuda3std3__436_GLOBAL__N__9bde48c6_4_k_cu_3f38c0176ignoreE,@object
	.size		_ZN34_INTERNAL_9bde48c6_4_k_cu_3f38c0174cuda3std3__436_GLOBAL__N__9bde48c6_4_k_cu_3f38c0176ignoreE,(_ZN34_INTERNAL_9bde48c6_4_k_cu_3f38c0174cuda3std3__45__cpo4cendE - _ZN34_INTERNAL_9bde48c6_4_k_cu_3f38c0174cuda3std3__436_GLOBAL__N__9bde48c6_4_k_cu_3f38c0176ignoreE)
_ZN34_INTERNAL_9bde48c6_4_k_cu_3f38c0174cuda3std3__436_GLOBAL__N__9bde48c6_4_k_cu_3f38c0176ignoreE:
	.zero		1
	.type		_ZN34_INTERNAL_9bde48c6_4_k_cu_3f38c0174cuda3std3__45__cpo4cendE,@object
	.size		_ZN34_INTERNAL_9bde48c6_4_k_cu_3f38c0174cuda3std3__45__cpo4cendE,(_ZN34_INTERNAL_9bde48c6_4_k_cu_3f38c0174cuda3std3__45__cpo3endE - _ZN34_INTERNAL_9bde48c6_4_k_cu_3f38c0174cuda3std3__45__cpo4cendE)
_ZN34_INTERNAL_9bde48c6_4_k_cu_3f38c0174cuda3std3__45__cpo4cendE:
	.zero		1
	.type		_ZN34_INTERNAL_9bde48c6_4_k_cu_3f38c0174cuda3std3__45__cpo3endE,@object
	.size		_ZN34_INTERNAL_9bde48c6_4_k_cu_3f38c0174cuda3std3__45__cpo3endE,(_ZN34_INTERNAL_9bde48c6_4_k_cu_3f38c0174cuda3std3__48in_placeE - _ZN34_INTERNAL_9bde48c6_4_k_cu_3f38c0174cuda3std3__45__cpo3endE)
_ZN34_INTERNAL_9bde48c6_4_k_cu_3f38c0174cuda3std3__45__cpo3endE:
	.zero		1
	.type		_ZN34_INTERNAL_9bde48c6_4_k_cu_3f38c0174cuda3std3__48in_placeE,@object
	.size		_ZN34_INTERNAL_9bde48c6_4_k_cu_3f38c0174cuda3std3__48in_placeE,(_ZN34_INTERNAL_9bde48c6_4_k_cu_3f38c0174cuda3std6ranges3__45__cpo7advanceE - _ZN34_INTERNAL_9bde48c6_4_k_cu_3f38c0174cuda3std3__48in_placeE)
_ZN34_INTERNAL_9bde48c6_4_k_cu_3f38c0174cuda3std3__48in_placeE:
	.zero		1
	.type		_ZN34_INTERNAL_9bde48c6_4_k_cu_3f38c0174cuda3std6ranges3__45__cpo7advanceE,@object
	.size		_ZN34_INTERNAL_9bde48c6_4_k_cu_3f38c0174cuda3std6ranges3__45__cpo7advanceE,(_ZN34_INTERNAL_9bde48c6_4_k_cu_3f38c0174cuda3std3__45__cpo5beginE - _ZN34_INTERNAL_9bde48c6_4_k_cu_3f38c0174cuda3std6ranges3__45__cpo7advanceE)
_ZN34_INTERNAL_9bde48c6_4_k_cu_3f38c0174cuda3std6ranges3__45__cpo7advanceE:
	.zero		1
	.type		_ZN34_INTERNAL_9bde48c6_4_k_cu_3f38c0174cuda3std3__45__cpo5beginE,@object
	.size		_ZN34_INTERNAL_9bde48c6_4_k_cu_3f38c0174cuda3std3__45__cpo5beginE,(_ZN34_INTERNAL_9bde48c6_4_k_cu_3f38c0174cuda3std3__419piecewise_constructE - _ZN34_INTERNAL_9bde48c6_4_k_cu_3f38c0174cuda3std3__45__cpo5beginE)
_ZN34_INTERNAL_9bde48c6_4_k_cu_3f38c0174cuda3std3__45__cpo5beginE:
	.zero		1
	.type		_ZN34_INTERNAL_9bde48c6_4_k_cu_3f38c0174cuda3std3__419piecewise_constructE,@object
	.size		_ZN34_INTERNAL_9bde48c6_4_k_cu_3f38c0174cuda3std3__419piecewise_constructE,(_ZN34_INTERNAL_9bde48c6_4_k_cu_3f38c0174cuda3std3__45__cpo6cbeginE - _ZN34_INTERNAL_9bde48c6_4_k_cu_3f38c0174cuda3std3__419piecewise_constructE)
_ZN34_INTERNAL_9bde48c6_4_k_cu_3f38c0174cuda3std3__419piecewise_constructE:
	.zero		1
	.type		_ZN34_INTERNAL_9bde48c6_4_k_cu_3f38c0174cuda3std3__45__cpo6cbeginE,@object
	.size		_ZN34_INTERNAL_9bde48c6_4_k_cu_3f38c0174cuda3std3__45__cpo6cbeginE,(_ZN34_INTERNAL_9bde48c6_4_k_cu_3f38c0174cuda3std6ranges3__45__cpo4swapE - _ZN34_INTERNAL_9bde48c6_4_k_cu_3f38c0174cuda3std3__45__cpo6cbeginE)
_ZN34_INTERNAL_9bde48c6_4_k_cu_3f38c0174cuda3std3__45__cpo6cbeginE:
	.zero		1
	.type		_ZN34_INTERNAL_9bde48c6_4_k_cu_3f38c0174cuda3std6ranges3__45__cpo4swapE,@object
	.size		_ZN34_INTERNAL_9bde48c6_4_k_cu_3f38c0174cuda3std6ranges3__45__cpo4swapE,(.L_7 - _ZN34_INTERNAL_9bde48c6_4_k_cu_3f38c0174cuda3std6ranges3__45__cpo4swapE)
_ZN34_INTERNAL_9bde48c6_4_k_cu_3f38c0174cuda3std6ranges3__45__cpo4swapE:
	.zero		1
.L_7:


//--------------------- .nv.shared._Z30fused_i32_perturb_to_i8_kernelPaPKiPKaiiiji --------------------------
	.section	.nv.shared._Z30fused_i32_perturb_to_i8_kernelPaPKiPKaiiiji,"aw",@nobits
	.sectionflags	@""
	.align	4
.nv.shared._Z30fused_i32_perturb_to_i8_kernelPaPKiPKaiiiji:
	.zero		1096


//--------------------- .nv.shared._Z28fused_dequant_perturb_kernelPfPKiPKaiiij --------------------------
	.section	.nv.shared._Z28fused_dequant_perturb_kernelPfPKiPKaiiij,"aw",@nobits
	.sectionflags	@""
	.align	4
.nv.shared._Z28fused_dequant_perturb_kernelPfPKiPKaiiij:
	.zero		1096


//--------------------- .nv.constant0._Z37fused_i32_simple_perturb_to_i8_kernelPaPKiiiji --------------------------
	.section	.nv.constant0._Z37fused_i32_simple_perturb_to_i8_kernelPaPKiiiji,"a",@progbits
	.sectionflags	@""
	.align	4
.nv.constant0._Z37fused_i32_simple_perturb_to_i8_kernelPaPKiiiji:
	.zero		928


//--------------------- .nv.constant0._Z38fused_i32_simple_perturb_to_f32_kernelPfPKiiiji --------------------------
	.section	.nv.constant0._Z38fused_i32_simple_perturb_to_f32_kernelPfPKiiiji,"a",@progbits
	.sectionflags	@""
	.align	4
.nv.constant0._Z38fused_i32_simple_perturb_to_f32_kernelPfPKiiiji:
	.zero		928


//--------------------- .nv.constant0._Z30fused_i32_perturb_to_i8_kernelPaPKiPKaiiiji --------------------------
	.section	.nv.constant0._Z30fused_i32_perturb_to_i8_kernelPaPKiPKaiiiji,"a",@progbits
	.sectionflags	@""
	.align	4
.nv.constant0._Z30fused_i32_perturb_to_i8_kernelPaPKiPKaiiiji:
	.zero		940


//--------------------- .nv.constant0._Z28fused_dequant_perturb_kernelPfPKiPKaiiij --------------------------
	.section	.nv.constant0._Z28fused_dequant_perturb_kernelPfPKiPKaiiij,"a",@progbits
	.sectionflags	@""
	.align	4
.nv.constant0._Z28fused_dequant_perturb_kernelPfPKiPKaiiij:
	.zero		936


//--------------------- .nv.constant0._Z15quantize_kernelPaPKfi --------------------------
	.section	.nv.constant0._Z15quantize_kernelPaPKfi,"a",@progbits
	.sectionflags	@""
	.align	4
.nv.constant0._Z15quantize_kernelPaPKfi:
	.zero		916


//--------------------- SYMBOLS --------------------------

	.type		.nv.reservedSmem.offset0,@object
	.size		.nv.reservedSmem.offset0,0x4
	.type		.nv.reservedSmem.cap,@object
	.size		.nv.reservedSmem.cap,0x4
